//
// Generated by NVIDIA NVVM Compiler
//
// Compiler Build ID: CL-36424714
// Cuda compilation tools, release 13.0, V13.0.88
// Based on NVVM 20.0.0
//

.version 9.0
.target sm_100
.address_size 64

	// .globl	_Z3atbPKdS0_Pdiii

.visible .entry _Z3atbPKdS0_Pdiii(
	.param .u64 .ptr .align 1 _Z3atbPKdS0_Pdiii_param_0,
	.param .u64 .ptr .align 1 _Z3atbPKdS0_Pdiii_param_1,
	.param .u64 .ptr .align 1 _Z3atbPKdS0_Pdiii_param_2,
	.param .u32 _Z3atbPKdS0_Pdiii_param_3,
	.param .u32 _Z3atbPKdS0_Pdiii_param_4,
	.param .u32 _Z3atbPKdS0_Pdiii_param_5
)
{
	.reg .pred 	%p<24>;
	.reg .b32 	%r<127>;
	.reg .b64 	%rd<130>;
	.reg .b64 	%fd<185>;

	ld.param.u64 	%rd5, [_Z3atbPKdS0_Pdiii_param_0];
	ld.param.u64 	%rd6, [_Z3atbPKdS0_Pdiii_param_1];
	ld.param.u32 	%r63, [_Z3atbPKdS0_Pdiii_param_3];
	ld.param.u32 	%r66, [_Z3atbPKdS0_Pdiii_param_4];
	ld.param.u32 	%r65, [_Z3atbPKdS0_Pdiii_param_5];
	cvta.to.global.u64 	%rd1, %rd6;
	cvta.to.global.u64 	%rd2, %rd5;
	mov.u32 	%r67, %ctaid.y;
	mov.u32 	%r68, %ntid.y;
	mov.u32 	%r69, %tid.y;
	mad.lo.s32 	%r1, %r67, %r68, %r69;
	mov.u32 	%r70, %ctaid.x;
	shl.b32 	%r2, %r70, 1;
	mov.u32 	%r3, %ntid.x;
	mov.u32 	%r4, %tid.x;
	mad.lo.s32 	%r71, %r2, %r3, %r4;
	setp.ge.s32 	%p1, %r1, %r63;
	setp.ge.s32 	%p2, %r71, %r66;
	or.pred  	%p3, %p1, %p2;
	@%p3 bra 	$L__BB0_28;
	add.s32 	%r6, %r71, %r3;
	setp.lt.u32 	%p4, %r6, %r66;
	mov.f64 	%fd183, 0d0000000000000000;
	mov.f64 	%fd184, 0d0000000000000000;
	@%p4 bra 	$L__BB0_14;
	setp.lt.s32 	%p5, %r65, 1;
	@%p5 bra 	$L__BB0_26;
	and.b32  	%r7, %r65, 7;
	setp.lt.u32 	%p6, %r65, 8;
	mov.f64 	%fd183, 0d0000000000000000;
	mov.b32 	%r124, 0;
	@%p6 bra 	$L__BB0_6;
	and.b32  	%r124, %r65, 2147483640;
	neg.s32 	%r120, %r124;
	shl.b32 	%r10, %r66, 3;
	shl.b32 	%r11, %r63, 3;
	mov.f64 	%fd183, 0d0000000000000000;
	mul.wide.s32 	%rd11, %r63, 8;
	mul.wide.s32 	%rd13, %r66, 8;
	mov.u32 	%r118, %r1;
	mov.u32 	%r119, %r71;
$L__BB0_5:
	.pragma "nounroll";
	mul.wide.s32 	%rd7, %r118, 8;
	add.s64 	%rd8, %rd2, %rd7;
	ld.global.f64 	%fd40, [%rd8];
	mul.wide.s32 	%rd9, %r119, 8;
	add.s64 	%rd10, %rd1, %rd9;
	ld.global.f64 	%fd41, [%rd10];
	fma.rn.f64 	%fd42, %fd40, %fd41, %fd183;
	add.s64 	%rd12, %rd8, %rd11;
	ld.global.f64 	%fd43, [%rd12];
	add.s64 	%rd14, %rd10, %rd13;
	ld.global.f64 	%fd44, [%rd14];
	fma.rn.f64 	%fd45, %fd43, %fd44, %fd42;
	add.s64 	%rd15, %rd12, %rd11;
	ld.global.f64 	%fd46, [%rd15];
	add.s64 	%rd16, %rd14, %rd13;
	ld.global.f64 	%fd47, [%rd16];
	fma.rn.f64 	%fd48, %fd46, %fd47, %fd45;
	add.s64 	%rd17, %rd15, %rd11;
	ld.global.f64 	%fd49, [%rd17];
	add.s64 	%rd18, %rd16, %rd13;
	ld.global.f64 	%fd50, [%rd18];
	fma.rn.f64 	%fd51, %fd49, %fd50, %fd48;
	add.s64 	%rd19, %rd17, %rd11;
	ld.global.f64 	%fd52, [%rd19];
	add.s64 	%rd20, %rd18, %rd13;
	ld.global.f64 	%fd53, [%rd20];
	fma.rn.f64 	%fd54, %fd52, %fd53, %fd51;
	add.s64 	%rd21, %rd19, %rd11;
	ld.global.f64 	%fd55, [%rd21];
	add.s64 	%rd22, %rd20, %rd13;
	ld.global.f64 	%fd56, [%rd22];
	fma.rn.f64 	%fd57, %fd55, %fd56, %fd54;
	add.s64 	%rd23, %rd21, %rd11;
	ld.global.f64 	%fd58, [%rd23];
	add.s64 	%rd24, %rd22, %rd13;
	ld.global.f64 	%fd59, [%rd24];
	fma.rn.f64 	%fd60, %fd58, %fd59, %fd57;
	add.s64 	%rd25, %rd23, %rd11;
	ld.global.f64 	%fd61, [%rd25];
	add.s64 	%rd26, %rd24, %rd13;
	ld.global.f64 	%fd62, [%rd26];
	fma.rn.f64 	%fd183, %fd61, %fd62, %fd60;
	add.s32 	%r120, %r120, 8;
	add.s32 	%r119, %r119, %r10;
	add.s32 	%r118, %r118, %r11;
	setp.eq.s32 	%p7, %r120, 0;
	@%p7 bra 	$L__BB0_6;
	bra.uni 	$L__BB0_5;
$L__BB0_6:
	setp.eq.s32 	%p8, %r7, 0;
	@%p8 bra 	$L__BB0_26;
	and.b32  	%r57, %r65, 3;
	setp.lt.u32 	%p9, %r7, 4;
	@%p9 bra 	$L__BB0_9;
	mad.lo.s32 	%r73, %r124, %r63, %r1;
	mul.wide.s32 	%rd27, %r73, 8;
	add.s64 	%rd28, %rd2, %rd27;
	ld.global.f64 	%fd65, [%rd28];
	mad.lo.s32 	%r74, %r124, %r66, %r71;
	mul.wide.s32 	%rd29, %r74, 8;
	add.s64 	%rd30, %rd1, %rd29;
	ld.global.f64 	%fd66, [%rd30];
	fma.rn.f64 	%fd67, %fd65, %fd66, %fd183;
	mul.wide.s32 	%rd31, %r63, 8;
	add.s64 	%rd32, %rd28, %rd31;
	ld.global.f64 	%fd68, [%rd32];
	mul.wide.s32 	%rd33, %r66, 8;
	add.s64 	%rd34, %rd30, %rd33;
	ld.global.f64 	%fd69, [%rd34];
	fma.rn.f64 	%fd70, %fd68, %fd69, %fd67;
	add.s64 	%rd35, %rd32, %rd31;
	ld.global.f64 	%fd71, [%rd35];
	add.s64 	%rd36, %rd34, %rd33;
	ld.global.f64 	%fd72, [%rd36];
	fma.rn.f64 	%fd73, %fd71, %fd72, %fd70;
	add.s64 	%rd37, %rd35, %rd31;
	ld.global.f64 	%fd74, [%rd37];
	add.s64 	%rd38, %rd36, %rd33;
	ld.global.f64 	%fd75, [%rd38];
	fma.rn.f64 	%fd183, %fd74, %fd75, %fd73;
	add.s32 	%r124, %r124, 4;
$L__BB0_9:
	setp.eq.s32 	%p10, %r57, 0;
	@%p10 bra 	$L__BB0_26;
	setp.eq.s32 	%p11, %r57, 1;
	@%p11 bra 	$L__BB0_12;
	mad.lo.s32 	%r75, %r124, %r63, %r1;
	mul.wide.s32 	%rd39, %r75, 8;
	add.s64 	%rd40, %rd2, %rd39;
	ld.global.f64 	%fd78, [%rd40];
	mad.lo.s32 	%r76, %r124, %r66, %r71;
	mul.wide.s32 	%rd41, %r76, 8;
	add.s64 	%rd42, %rd1, %rd41;
	ld.global.f64 	%fd79, [%rd42];
	fma.rn.f64 	%fd80, %fd78, %fd79, %fd183;
	mul.wide.s32 	%rd43, %r63, 8;
	add.s64 	%rd44, %rd40, %rd43;
	ld.global.f64 	%fd81, [%rd44];
	mul.wide.s32 	%rd45, %r66, 8;
	add.s64 	%rd46, %rd42, %rd45;
	ld.global.f64 	%fd82, [%rd46];
	fma.rn.f64 	%fd183, %fd81, %fd82, %fd80;
	add.s32 	%r124, %r124, 2;
$L__BB0_12:
	and.b32  	%r77, %r65, 1;
	setp.eq.b32 	%p12, %r77, 1;
	not.pred 	%p13, %p12;
	@%p13 bra 	$L__BB0_26;
	mad.lo.s32 	%r78, %r124, %r63, %r1;
	mul.wide.s32 	%rd47, %r78, 8;
	add.s64 	%rd48, %rd2, %rd47;
	ld.global.f64 	%fd85, [%rd48];
	mad.lo.s32 	%r79, %r124, %r66, %r71;
	mul.wide.s32 	%rd49, %r79, 8;
	add.s64 	%rd50, %rd1, %rd49;
	ld.global.f64 	%fd86, [%rd50];
	fma.rn.f64 	%fd183, %fd85, %fd86, %fd183;
	bra.uni 	$L__BB0_26;
$L__BB0_14:
	setp.lt.s32 	%p14, %r65, 1;
	@%p14 bra 	$L__BB0_26;
	and.b32  	%r12, %r65, 7;
	setp.lt.u32 	%p15, %r65, 8;
	mov.f64 	%fd184, 0d0000000000000000;
	mov.b32 	%r122, 0;
	mov.f64 	%fd183, %fd184;
	@%p15 bra 	$L__BB0_18;
	and.b32  	%r81, %r65, 2147483640;
	neg.s32 	%r117, %r81;
	mad.lo.s32 	%r82, %r3, %r2, %r3;
	add.s32 	%r83, %r4, %r82;
	add.s32 	%r115, %r83, %r66;
	shl.b32 	%r84, %r66, 1;
	add.s32 	%r114, %r83, %r84;
	mad.lo.s32 	%r113, %r66, 3, %r83;
	shl.b32 	%r85, %r66, 2;
	add.s32 	%r112, %r83, %r85;
	mad.lo.s32 	%r111, %r66, 5, %r83;
	mad.lo.s32 	%r110, %r66, 6, %r83;
	mad.lo.s32 	%r109, %r66, 7, %r83;
	mov.f64 	%fd184, 0d0000000000000000;
	mul.wide.s32 	%rd57, %r63, 8;
	mul.wide.s32 	%rd59, %r66, 8;
	mov.u32 	%r107, %r1;
	mov.u32 	%r108, %r71;
	mov.u32 	%r116, %r6;
$L__BB0_17:
	.pragma "nounroll";
	and.b32  	%r122, %r65, 2147483640;
	mul.wide.s32 	%rd51, %r107, 8;
	add.s64 	%rd52, %rd2, %rd51;
	ld.global.f64 	%fd91, [%rd52];
	mul.wide.s32 	%rd53, %r108, 8;
	add.s64 	%rd54, %rd1, %rd53;
	ld.global.f64 	%fd92, [%rd54];
	fma.rn.f64 	%fd93, %fd91, %fd92, %fd183;
	mul.wide.u32 	%rd55, %r116, 8;
	add.s64 	%rd56, %rd1, %rd55;
	ld.global.f64 	%fd94, [%rd56];
	fma.rn.f64 	%fd95, %fd91, %fd94, %fd184;
	add.s64 	%rd58, %rd52, %rd57;
	ld.global.f64 	%fd96, [%rd58];
	add.s64 	%rd60, %rd54, %rd59;
	ld.global.f64 	%fd97, [%rd60];
	fma.rn.f64 	%fd98, %fd96, %fd97, %fd93;
	mul.wide.u32 	%rd61, %r115, 8;
	add.s64 	%rd62, %rd1, %rd61;
	ld.global.f64 	%fd99, [%rd62];
	fma.rn.f64 	%fd100, %fd96, %fd99, %fd95;
	add.s64 	%rd63, %rd58, %rd57;
	ld.global.f64 	%fd101, [%rd63];
	add.s64 	%rd64, %rd60, %rd59;
	ld.global.f64 	%fd102, [%rd64];
	fma.rn.f64 	%fd103, %fd101, %fd102, %fd98;
	mul.wide.u32 	%rd65, %r114, 8;
	add.s64 	%rd66, %rd1, %rd65;
	ld.global.f64 	%fd104, [%rd66];
	fma.rn.f64 	%fd105, %fd101, %fd104, %fd100;
	add.s64 	%rd67, %rd63, %rd57;
	ld.global.f64 	%fd106, [%rd67];
	add.s64 	%rd68, %rd64, %rd59;
	ld.global.f64 	%fd107, [%rd68];
	fma.rn.f64 	%fd108, %fd106, %fd107, %fd103;
	mul.wide.u32 	%rd69, %r113, 8;
	add.s64 	%rd70, %rd1, %rd69;
	ld.global.f64 	%fd109, [%rd70];
	fma.rn.f64 	%fd110, %fd106, %fd109, %fd105;
	add.s64 	%rd71, %rd67, %rd57;
	ld.global.f64 	%fd111, [%rd71];
	add.s64 	%rd72, %rd68, %rd59;
	ld.global.f64 	%fd112, [%rd72];
	fma.rn.f64 	%fd113, %fd111, %fd112, %fd108;
	mul.wide.u32 	%rd73, %r112, 8;
	add.s64 	%rd74, %rd1, %rd73;
	ld.global.f64 	%fd114, [%rd74];
	fma.rn.f64 	%fd115, %fd111, %fd114, %fd110;
	add.s64 	%rd75, %rd71, %rd57;
	ld.global.f64 	%fd116, [%rd75];
	add.s64 	%rd76, %rd72, %rd59;
	ld.global.f64 	%fd117, [%rd76];
	fma.rn.f64 	%fd118, %fd116, %fd117, %fd113;
	mul.wide.u32 	%rd77, %r111, 8;
	add.s64 	%rd78, %rd1, %rd77;
	ld.global.f64 	%fd119, [%rd78];
	fma.rn.f64 	%fd120, %fd116, %fd119, %fd115;
	add.s64 	%rd79, %rd75, %rd57;
	ld.global.f64 	%fd121, [%rd79];
	add.s64 	%rd80, %rd76, %rd59;
	ld.global.f64 	%fd122, [%rd80];
	fma.rn.f64 	%fd123, %fd121, %fd122, %fd118;
	mul.wide.u32 	%rd81, %r110, 8;
	add.s64 	%rd82, %rd1, %rd81;
	ld.global.f64 	%fd124, [%rd82];
	fma.rn.f64 	%fd125, %fd121, %fd124, %fd120;
	add.s64 	%rd83, %rd79, %rd57;
	ld.global.f64 	%fd126, [%rd83];
	add.s64 	%rd84, %rd80, %rd59;
	ld.global.f64 	%fd127, [%rd84];
	fma.rn.f64 	%fd183, %fd126, %fd127, %fd123;
	mul.wide.u32 	%rd85, %r109, 8;
	add.s64 	%rd86, %rd1, %rd85;
	ld.global.f64 	%fd128, [%rd86];
	fma.rn.f64 	%fd184, %fd126, %fd128, %fd125;
	add.s32 	%r117, %r117, 8;
	shl.b32 	%r86, %r66, 3;
	add.s32 	%r116, %r116, %r86;
	add.s32 	%r115, %r115, %r86;
	add.s32 	%r114, %r114, %r86;
	add.s32 	%r113, %r113, %r86;
	add.s32 	%r112, %r112, %r86;
	add.s32 	%r111, %r111, %r86;
	add.s32 	%r110, %r110, %r86;
	add.s32 	%r109, %r109, %r86;
	add.s32 	%r108, %r108, %r86;
	shl.b32 	%r87, %r63, 3;
	add.s32 	%r107, %r107, %r87;
	setp.eq.s32 	%p16, %r117, 0;
	@%p16 bra 	$L__BB0_18;
	bra.uni 	$L__BB0_17;
$L__BB0_18:
	setp.eq.s32 	%p17, %r12, 0;
	@%p17 bra 	$L__BB0_26;
	and.b32  	%r51, %r65, 3;
	setp.lt.u32 	%p18, %r12, 4;
	@%p18 bra 	$L__BB0_21;
	mad.lo.s32 	%r88, %r122, %r63, %r1;
	mul.wide.s32 	%rd87, %r88, 8;
	add.s64 	%rd88, %rd2, %rd87;
	ld.global.f64 	%fd130, [%rd88];
	mul.lo.s32 	%r89, %r122, %r66;
	add.s32 	%r90, %r89, %r71;
	mul.wide.s32 	%rd89, %r90, 8;
	add.s64 	%rd90, %rd1, %rd89;
	ld.global.f64 	%fd131, [%rd90];
	fma.rn.f64 	%fd132, %fd130, %fd131, %fd183;
	add.s32 	%r91, %r6, %r89;
	mul.wide.u32 	%rd91, %r91, 8;
	add.s64 	%rd92, %rd1, %rd91;
	ld.global.f64 	%fd133, [%rd92];
	fma.rn.f64 	%fd134, %fd130, %fd133, %fd184;
	mul.wide.s32 	%rd93, %r63, 8;
	add.s64 	%rd94, %rd88, %rd93;
	ld.global.f64 	%fd135, [%rd94];
	mul.wide.s32 	%rd95, %r66, 8;
	add.s64 	%rd96, %rd90, %rd95;
	ld.global.f64 	%fd136, [%rd96];
	fma.rn.f64 	%fd137, %fd135, %fd136, %fd132;
	add.s32 	%r92, %r91, %r66;
	mul.wide.u32 	%rd97, %r92, 8;
	add.s64 	%rd98, %rd1, %rd97;
	ld.global.f64 	%fd138, [%rd98];
	fma.rn.f64 	%fd139, %fd135, %fd138, %fd134;
	add.s64 	%rd99, %rd94, %rd93;
	ld.global.f64 	%fd140, [%rd99];
	add.s64 	%rd100, %rd96, %rd95;
	ld.global.f64 	%fd141, [%rd100];
	fma.rn.f64 	%fd142, %fd140, %fd141, %fd137;
	add.s32 	%r93, %r92, %r66;
	mul.wide.u32 	%rd101, %r93, 8;
	add.s64 	%rd102, %rd1, %rd101;
	ld.global.f64 	%fd143, [%rd102];
	fma.rn.f64 	%fd144, %fd140, %fd143, %fd139;
	add.s64 	%rd103, %rd99, %rd93;
	ld.global.f64 	%fd145, [%rd103];
	add.s64 	%rd104, %rd100, %rd95;
	ld.global.f64 	%fd146, [%rd104];
	fma.rn.f64 	%fd183, %fd145, %fd146, %fd142;
	add.s32 	%r94, %r93, %r66;
	mul.wide.u32 	%rd105, %r94, 8;
	add.s64 	%rd106, %rd1, %rd105;
	ld.global.f64 	%fd147, [%rd106];
	fma.rn.f64 	%fd184, %fd145, %fd147, %fd144;
	add.s32 	%r122, %r122, 4;
$L__BB0_21:
	setp.eq.s32 	%p19, %r51, 0;
	@%p19 bra 	$L__BB0_26;
	setp.eq.s32 	%p20, %r51, 1;
	@%p20 bra 	$L__BB0_24;
	mad.lo.s32 	%r95, %r122, %r63, %r1;
	mul.wide.s32 	%rd107, %r95, 8;
	add.s64 	%rd108, %rd2, %rd107;
	ld.global.f64 	%fd149, [%rd108];
	mul.lo.s32 	%r96, %r122, %r66;
	add.s32 	%r97, %r96, %r71;
	mul.wide.s32 	%rd109, %r97, 8;
	add.s64 	%rd110, %rd1, %rd109;
	ld.global.f64 	%fd150, [%rd110];
	fma.rn.f64 	%fd151, %fd149, %fd150, %fd183;
	add.s32 	%r98, %r6, %r96;
	mul.wide.u32 	%rd111, %r98, 8;
	add.s64 	%rd112, %rd1, %rd111;
	ld.global.f64 	%fd152, [%rd112];
	fma.rn.f64 	%fd153, %fd149, %fd152, %fd184;
	mul.wide.s32 	%rd113, %r63, 8;
	add.s64 	%rd114, %rd108, %rd113;
	ld.global.f64 	%fd154, [%rd114];
	mul.wide.s32 	%rd115, %r66, 8;
	add.s64 	%rd116, %rd110, %rd115;
	ld.global.f64 	%fd155, [%rd116];
	fma.rn.f64 	%fd183, %fd154, %fd155, %fd151;
	add.s32 	%r99, %r98, %r66;
	mul.wide.u32 	%rd117, %r99, 8;
	add.s64 	%rd118, %rd1, %rd117;
	ld.global.f64 	%fd156, [%rd118];
	fma.rn.f64 	%fd184, %fd154, %fd156, %fd153;
	add.s32 	%r122, %r122, 2;
$L__BB0_24:
	and.b32  	%r100, %r65, 1;
	setp.eq.b32 	%p21, %r100, 1;
	not.pred 	%p22, %p21;
	@%p22 bra 	$L__BB0_26;
	mad.lo.s32 	%r101, %r122, %r63, %r1;
	mul.wide.s32 	%rd119, %r101, 8;
	add.s64 	%rd120, %rd2, %rd119;
	ld.global.f64 	%fd157, [%rd120];
	mul.lo.s32 	%r102, %r122, %r66;
	add.s32 	%r103, %r102, %r71;
	mul.wide.s32 	%rd121, %r103, 8;
	add.s64 	%rd122, %rd1, %rd121;
	ld.global.f64 	%fd158, [%rd122];
	fma.rn.f64 	%fd183, %fd157, %fd158, %fd183;
	add.s32 	%r104, %r6, %r102;
	mul.wide.u32 	%rd123, %r104, 8;
	add.s64 	%rd124, %rd1, %rd123;
	ld.global.f64 	%fd159, [%rd124];
	fma.rn.f64 	%fd184, %fd157, %fd159, %fd184;
$L__BB0_26:
	ld.param.u64 	%rd129, [_Z3atbPKdS0_Pdiii_param_2];
	setp.ge.u32 	%p23, %r6, %r66;
	mul.lo.s32 	%r62, %r66, %r1;
	add.s32 	%r105, %r62, %r71;
	cvta.to.global.u64 	%rd3, %rd129;
	mul.wide.s32 	%rd125, %r105, 8;
	add.s64 	%rd126, %rd3, %rd125;
	st.global.f64 	[%rd126], %fd183;
	@%p23 bra 	$L__BB0_28;
	add.s32 	%r106, %r6, %r62;
	mul.wide.u32 	%rd127, %r106, 8;
	add.s64 	%rd128, %rd3, %rd127;
	st.global.f64 	[%rd128], %fd184;
$L__BB0_28:
	ret;

}


// ===== COMPILED SASS (sm_100) =====

	.target	sm_100

	.elftype	@"ET_EXEC"


//--------------------- .note.nv.tkinfo           --------------------------
	.section	.note.nv.tkinfo,"",@"SHT_NOTE"
	.sectionflags	@"SHF_NOTE_NV_TKINFO"
	.tkinfo
        /*0018*/ 	.word	0x00000002
        /*0030*/ 	.string	""
        /*0030*/ 	.string	"ptxas"
        /*0030*/ 	.string	"Cuda compilation tools, release 13.0, V13.0.88"
        /*0030*/ 	.string	"Build cuda_13.0.r13.0/compiler.36424714_0"
        /*0030*/ 	.string	"-arch sm_100 -m 64 "



//--------------------- .note.nv.cuinfo           --------------------------
	.section	.note.nv.cuinfo,"",@"SHT_NOTE"
	.sectionflags	@"SHF_NOTE_NV_CUINFO"
        /*0018*/ 	.short	0x0002
        /*001a*/ 	.short	0x0064
        /*001c*/ 	.short	0x0082
	.zero		2


//--------------------- .nv.info                  --------------------------
	.section	.nv.info,"",@"SHT_CUDA_INFO"
	.align	4


	//----- nvinfo : EIATTR_REGCOUNT
	.align		4
        /*0000*/ 	.byte	0x04, 0x2f
        /*0002*/ 	.short	(.L_1 - .L_0)
	.align		4
.L_0:
        /*0004*/ 	.word	index@(_Z3atbPKdS0_Pdiii)
        /*0008*/ 	.word	0x00000028


	//----- nvinfo : EIATTR_FRAME_SIZE
	.align		4
.L_1:
        /*000c*/ 	.byte	0x04, 0x11
        /*000e*/ 	.short	(.L_3 - .L_2)
	.align		4
.L_2:
        /*0010*/ 	.word	index@(_Z3atbPKdS0_Pdiii)
        /*0014*/ 	.word	0x00000000


	//----- nvinfo : EIATTR_MIN_STACK_SIZE
	.align		4
.L_3:
        /*0018*/ 	.byte	0x04, 0x12
        /*001a*/ 	.short	(.L_5 - .L_4)
	.align		4
.L_4:
        /*001c*/ 	.word	index@(_Z3atbPKdS0_Pdiii)
        /*0020*/ 	.word	0x00000000
.L_5:


//--------------------- .nv.compat                --------------------------
	.section	.nv.compat,"",@"SHT_CUDA_COMPAT_INFO"
	.align	4
        /*0000*/ 	.byte	0x02, 0x09, 0x00, 0x00, 0x02, 0x02, 0x01, 0x00, 0x02, 0x05, 0x05, 0x00, 0x03, 0x07, 0x01, 0x01
        /*0010*/ 	.byte	0x02, 0x03, 0x00, 0x00, 0x02, 0x06, 0x01, 0x00, 0x04, 0x0b, 0x08, 0x00, 0x01, 0x00, 0x00, 0x00
        /*0020*/ 	.byte	0x00, 0x00, 0x00, 0x00


//--------------------- .nv.info._Z3atbPKdS0_Pdiii --------------------------
	.section	.nv.info._Z3atbPKdS0_Pdiii,"",@"SHT_CUDA_INFO"
	.sectionflags	@""
	.align	4


	//----- nvinfo : EIATTR_CUDA_API_VERSION
	.align		4
        /*0000*/ 	.byte	0x04, 0x37
        /*0002*/ 	.short	(.L_7 - .L_6)
.L_6:
        /*0004*/ 	.word	0x00000082


	//----- nvinfo : EIATTR_KPARAM_INFO
	.align		4
.L_7:
        /*0008*/ 	.byte	0x04, 0x17
        /*000a*/ 	.short	(.L_9 - .L_8)
.L_8:
        /*000c*/ 	.word	0x00000000
        /*0010*/ 	.short	0x0005
        /*0012*/ 	.short	0x0020
        /*0014*/ 	.byte	0x00, 0xf0, 0x11, 0x00


	//----- nvinfo : EIATTR_KPARAM_INFO
	.align		4
.L_9:
        /*0018*/ 	.byte	0x04, 0x17
        /*001a*/ 	.short	(.L_11 - .L_10)
.L_10:
        /*001c*/ 	.word	0x00000000
        /*0020*/ 	.short	0x0004
        /*0022*/ 	.short	0x001c
        /*0024*/ 	.byte	0x00, 0xf0, 0x11, 0x00


	//----- nvinfo : EIATTR_KPARAM_INFO
	.align		4
.L_11:
        /*0028*/ 	.byte	0x04, 0x17
        /*002a*/ 	.short	(.L_13 - .L_12)
.L_12:
        /*002c*/ 	.word	0x00000000
        /*0030*/ 	.short	0x0003
        /*0032*/ 	.short	0x0018
        /*0034*/ 	.byte	0x00, 0xf0, 0x11, 0x00


	//----- nvinfo : EIATTR_KPARAM_INFO
	.align		4
.L_13:
        /*0038*/ 	.byte	0x04, 0x17
        /*003a*/ 	.short	(.L_15 - .L_14)
.L_14:
        /*003c*/ 	.word	0x00000000
        /*0040*/ 	.short	0x0002
        /*0042*/ 	.short	0x0010
        /*0044*/ 	.byte	0x00, 0xf5, 0x21, 0x00


	//----- nvinfo : EIATTR_KPARAM_INFO
	.align		4
.L_15:
        /*0048*/ 	.byte	0x04, 0x17
        /*004a*/ 	.short	(.L_17 - .L_16)
.L_16:
        /*004c*/ 	.word	0x00000000
        /*0050*/ 	.short	0x0001
        /*0052*/ 	.short	0x0008
        /*0054*/ 	.byte	0x00, 0xf5, 0x21, 0x00


	//----- nvinfo : EIATTR_KPARAM_INFO
	.align		4
.L_17:
        /*0058*/ 	.byte	0x04, 0x17
        /*005a*/ 	.short	(.L_19 - .L_18)
.L_18:
        /*005c*/ 	.word	0x00000000
        /*0060*/ 	.short	0x0000
        /*0062*/ 	.short	0x0000
        /*0064*/ 	.byte	0x00, 0xf5, 0x21, 0x00


	//----- nvinfo : EIATTR_SPARSE_MMA_MASK
	.align		4
.L_19:
        /*0068*/ 	.byte	0x03, 0x50
        /*006a*/ 	.short	0x0000


	//----- nvinfo : EIATTR_MAXREG_COUNT
	.align		4
        /*006c*/ 	.byte	0x03, 0x1b
        /*006e*/ 	.short	0x00ff


	//----- nvinfo : EIATTR_MERCURY_ISA_VERSION
	.align		4
        /*0070*/ 	.byte	0x03, 0x5f
        /*0072*/ 	.short	0x0101


	//----- nvinfo : EIATTR_VRC_CTA_INIT_COUNT
	.align		4
        /*0074*/ 	.byte	0x02, 0x4a
	.zero		1
	.zero		1


	//----- nvinfo : EIATTR_EXIT_INSTR_OFFSETS
	.align		4
        /*0078*/ 	.byte	0x04, 0x1c
        /*007a*/ 	.short	(.L_21 - .L_20)


	//   ....[0]....
.L_20:
        /*007c*/ 	.word	0x000000d0


	//   ....[1]....
        /*0080*/ 	.word	0x00001580


	//   ....[2]....
        /*0084*/ 	.word	0x000015c0


	//----- nvinfo : EIATTR_CRS_STACK_SIZE
	.align		4
.L_21:
        /*0088*/ 	.byte	0x04, 0x1e
        /*008a*/ 	.short	(.L_23 - .L_22)
.L_22:
        /*008c*/ 	.word	0x00000000


	//----- nvinfo : EIATTR_CBANK_PARAM_SIZE
	.align		4
.L_23:
        /*0090*/ 	.byte	0x03, 0x19
        /*0092*/ 	.short	0x0024


	//----- nvinfo : EIATTR_PARAM_CBANK
	.align		4
        /*0094*/ 	.byte	0x04, 0x0a
        /*0096*/ 	.short	(.L_25 - .L_24)
	.align		4
.L_24:
        /*0098*/ 	.word	index@(.nv.constant0._Z3atbPKdS0_Pdiii)
        /*009c*/ 	.short	0x0380
        /*009e*/ 	.short	0x0024


	//----- nvinfo : EIATTR_SW_WAR
	.align		4
.L_25:
        /*00a0*/ 	.byte	0x04, 0x36
        /*00a2*/ 	.short	(.L_27 - .L_26)
.L_26:
        /*00a4*/ 	.word	0x00000008
.L_27:


//--------------------- .nv.callgraph             --------------------------
	.section	.nv.callgraph,"",@"SHT_CUDA_CALLGRAPH"
	.align	4
	.sectionentsize	8
	.align		4
        /*0000*/ 	.word	0x00000000
	.align		4
        /*0004*/ 	.word	0xffffffff
	.align		4
        /*0008*/ 	.word	0x00000000
	.align		4
        /*000c*/ 	.word	0xfffffffe
	.align		4
        /*0010*/ 	.word	0x00000000
	.align		4
        /*0014*/ 	.word	0xfffffffd
	.align		4
        /*0018*/ 	.word	0x00000000
	.align		4
        /*001c*/ 	.word	0xfffffffc


//--------------------- .text._Z3atbPKdS0_Pdiii   --------------------------
	.section	.text._Z3atbPKdS0_Pdiii,"ax",@progbits
	.align	128
        .global         _Z3atbPKdS0_Pdiii
        .type           _Z3atbPKdS0_Pdiii,@function
        .size           _Z3atbPKdS0_Pdiii,(.L_x_12 - _Z3atbPKdS0_Pdiii)
        .other          _Z3atbPKdS0_Pdiii,@"STO_CUDA_ENTRY STV_DEFAULT"
_Z3atbPKdS0_Pdiii:
.text._Z3atbPKdS0_Pdiii:
[----:B------:R-:W-:Y:S01]  /*0000*/  LDC R1, c[0x0][0x37c] ;  /* 0x0000df00ff017b82 */ /* 0x000fe20000000800 */
[----:B------:R-:W0:Y:S07]  /*0010*/  S2R R12, SR_TID.X ;  /* 0x00000000000c7919 */ /* 0x000e2e0000002100 */
[----:B------:R-:W1:Y:S01]  /*0020*/  S2UR UR5, SR_CTAID.X ;  /* 0x00000000000579c3 */ /* 0x000e620000002500 */
[----:B------:R-:W2:Y:S07]  /*0030*/  S2R R2, SR_TID.Y ;  /* 0x0000000000027919 */ /* 0x000eae0000002200 */
[----:B------:R-:W2:Y:S08]  /*0040*/  LDC R3, c[0x0][0x364] ;  /* 0x0000d900ff037b82 */ /* 0x000eb00000000800 */
[----:B------:R-:W0:Y:S08]  /*0050*/  LDC R5, c[0x0][0x360] ;  /* 0x0000d800ff057b82 */ /* 0x000e300000000800 */
[----:B------:R-:W2:Y:S01]  /*0060*/  S2UR UR4, SR_CTAID.Y ;  /* 0x00000000000479c3 */ /* 0x000ea20000002600 */
[----:B-1----:R-:W-:-:S07]  /*0070*/  USHF.L.U32 UR5, UR5, 0x1, URZ ;  /* 0x0000000105057899 */ /* 0x002fce00080006ff */
[----:B------:R-:W1:Y:S01]  /*0080*/  LDC.64 R10, c[0x0][0x398] ;  /* 0x0000e600ff0a7b82 */ /* 0x000e620000000a00 */
[----:B0-----:R-:W-:Y:S02]  /*0090*/  IMAD R0, R5, UR5, R12 ;  /* 0x0000000505007c24 */ /* 0x001fe4000f8e020c */
[----:B--2---:R-:W-:-:S03]  /*00a0*/  IMAD R3, R3, UR4, R2 ;  /* 0x0000000403037c24 */ /* 0x004fc6000f8e0202 */
[----:B-1----:R-:W-:-:S04]  /*00b0*/  ISETP.GE.AND P0, PT, R0, R11, PT ;  /* 0x0000000b0000720c */ /* 0x002fc80003f06270 */
[----:B------:R-:W-:-:S13]  /*00c0*/  ISETP.GE.OR P0, PT, R3, R10, P0 ;  /* 0x0000000a0300720c */ /* 0x000fda0000706670 */
[----:B------:R-:W-:Y:S05]  /*00d0*/  @P0 EXIT ;  /* 0x000000000000094d */ /* 0x000fea0003800000 */
[----:B------:R-:W-:Y:S01]  /*00e0*/  IADD3 R2, PT, PT, R0, R5, RZ ;  /* 0x0000000500027210 */ /* 0x000fe20007ffe0ff */
[----:B------:R-:W0:Y:S01]  /*00f0*/  LDCU.64 UR10, c[0x0][0x358] ;  /* 0x00006b00ff0a77ac */ /* 0x000e220008000a00 */
[----:B------:R-:W-:Y:S01]  /*0100*/  BSSY.RECONVERGENT B0, `(.L_x_0) ;  /* 0x0000142000007945 */ /* 0x000fe20003800200 */
[----:B------:R-:W-:Y:S02]  /*0110*/  CS2R R24, SRZ ;  /* 0x0000000000187805 */ /* 0x000fe4000001ff00 */
[----:B------:R-:W-:Y:S02]  /*0120*/  ISETP.GE.U32.AND P0, PT, R2, R11, PT ;  /* 0x0000000b0200720c */ /* 0x000fe40003f06070 */
[----:B------:R-:W-:-:S11]  /*0130*/  CS2R R16, SRZ ;  /* 0x0000000000107805 */ /* 0x000fd6000001ff00 */
[----:B------:R-:W-:Y:S05]  /*0140*/  @!P0 BRA `(.L_x_1) ;  /* 0x0000000400e88947 */ /* 0x000fea0003800000 */
[----:B------:R-:W1:Y:S02]  /*0150*/  LDCU UR6, c[0x0][0x3a0] ;  /* 0x00007400ff0677ac */ /* 0x000e640008000800 */
[----:B-1----:R-:W-:-:S09]  /*0160*/  UISETP.GE.AND UP0, UPT, UR6, 0x1, UPT ;  /* 0x000000010600788c */ /* 0x002fd2000bf06270 */
[----:B------:R-:W-:Y:S05]  /*0170*/  BRA.U !UP0, `(.L_x_2) ;  /* 0x0000001108e87547 */ /* 0x000fea000b800000 */
[----:B------:R-:W-:Y:S01]  /*0180*/  UISETP.GE.U32.AND UP1, UPT, UR6, 0x8, UPT ;  /* 0x000000080600788c */ /* 0x000fe2000bf26070 */
[----:B------:R-:W-:Y:S01]  /*0190*/  CS2R R24, SRZ ;  /* 0x0000000000187805 */ /* 0x000fe2000001ff00 */
[----:B------:R-:W-:Y:S01]  /*01a0*/  ULOP3.LUT UR7, UR6, 0x7, URZ, 0xc0, !UPT ;  /* 0x0000000706077892 */ /* 0x000fe2000f8ec0ff */
[----:B------:R-:W-:-:S03]  /*01b0*/  UMOV UR4, URZ ;  /* 0x000000ff00047c82 */ /* 0x000fc60008000000 */
[----:B------:R-:W-:-:S03]  /*01c0*/  UISETP.NE.AND UP0, UPT, UR7, URZ, UPT ;  /* 0x000000ff0700728c */ /* 0x000fc6000bf05270 */
[----:B------:R-:W-:Y:S08]  /*01d0*/  BRA.U !UP1, `(.L_x_3) ;  /* 0x0000000109d07547 */ /* 0x000ff0000b800000 */
[----:B------:R-:W-:Y:S01]  /*01e0*/  ULOP3.LUT UR4, UR6, 0x7ffffff8, URZ, 0xc0, !UPT ;  /* 0x7ffffff806047892 */ /* 0x000fe2000f8ec0ff */
[----:B------:R-:W-:Y:S02]  /*01f0*/  MOV R33, R3 ;  /* 0x0000000300217202 */ /* 0x000fe40000000f00 */
[----:B------:R-:W-:Y:S02]  /*0200*/  CS2R R24, SRZ ;  /* 0x0000000000187805 */ /* 0x000fe4000001ff00 */
[----:B------:R-:W-:Y:S01]  /*0210*/  MOV R32, R0 ;  /* 0x0000000000207202 */ /* 0x000fe20000000f00 */
[----:B------:R-:W-:-:S12]  /*0220*/  UIADD3 UR8, UPT, UPT, -UR4, URZ, URZ ;  /* 0x000000ff04087290 */ /* 0x000fd8000fffe1ff */
.L_x_4:
[----:B------:R-:W1:Y:S08]  /*0230*/  LDC.64 R14, c[0x0][0x380] ;  /* 0x0000e000ff0e7b82 */ /* 0x000e700000000a00 */
[----:B------:R-:W2:Y:S01]  /*0240*/  LDC.64 R18, c[0x0][0x388] ;  /* 0x0000e200ff127b82 */ /* 0x000ea20000000a00 */
[----:B-1----:R-:W-:-:S05]  /*0250*/  IMAD.WIDE R14, R33, 0x8, R14 ;  /* 0x00000008210e7825 */ /* 0x002fca00078e020e */
[----:B0-----:R-:W3:Y:S01]  /*0260*/  LDG.E.64 R28, desc[UR10][R14.64] ;  /* 0x0000000a0e1c7981 */ /* 0x001ee2000c1e1b00 */
[----:B--2---:R-:W-:-:S05]  /*0270*/  IMAD.WIDE R18, R32, 0x8, R18 ;  /* 0x0000000820127825 */ /* 0x004fca00078e0212 */
[----:B------:R-:W3:Y:S01]  /*0280*/  LDG.E.64 R26, desc[UR10][R18.64] ;  /* 0x0000000a121a7981 */ /* 0x000ee2000c1e1b00 */
[----:B------:R-:W-:-:S04]  /*0290*/  IMAD.WIDE R20, R10, 0x8, R14 ;  /* 0x000000080a147825 */ /* 0x000fc800078e020e */
[----:B------:R-:W-:Y:S01]  /*02a0*/  IMAD.WIDE R30, R11, 0x8, R18 ;  /* 0x000000080b1e7825 */ /* 0x000fe200078e0212 */
[----:B------:R-:W2:Y:S04]  /*02b0*/  LDG.E.64 R4, desc[UR10][R20.64] ;  /* 0x0000000a14047981 */ /* 0x000ea8000c1e1b00 */
[----:B------:R-:W2:Y:S01]  /*02c0*/  LDG.E.64 R6, desc[UR10][R30.64] ;  /* 0x0000000a1e067981 */ /* 0x000ea2000c1e1b00 */
[----:B------:R-:W-:-:S04]  /*02d0*/  IMAD.WIDE R34, R10, 0x8, R20 ;  /* 0x000000080a227825 */ /* 0x000fc800078e0214 */
[----:B------:R-:W-:Y:S01]  /*02e0*/  IMAD.WIDE R36, R11, 0x8, R30 ;  /* 0x000000080b247825 */ /* 0x000fe200078e021e */
[----:B------:R-:W4:Y:S04]  /*02f0*/  LDG.E.64 R8, desc[UR10][R34.64] ;  /* 0x0000000a22087981 */ /* 0x000f28000c1e1b00 */
[----:B------:R0:W4:Y:S01]  /*0300*/  LDG.E.64 R12, desc[UR10][R36.64] ;  /* 0x0000000a240c7981 */ /* 0x000122000c1e1b00 */
[----:B------:R-:W-:-:S05]  /*0310*/  IMAD.WIDE R22, R10, 0x8, R34 ;  /* 0x000000080a167825 */ /* 0x000fca00078e0222 */
[----:B------:R1:W5:Y:S01]  /*0320*/  LDG.E.64 R14, desc[UR10][R22.64] ;  /* 0x0000000a160e7981 */ /* 0x000362000c1e1b00 */
[----:B0-----:R-:W-:-:S05]  /*0330*/  IMAD.WIDE R36, R11, 0x8, R36 ;  /* 0x000000080b247825 */ /* 0x001fca00078e0224 */
[----:B------:R0:W5:Y:S01]  /*0340*/  LDG.E.64 R18, desc[UR10][R36.64] ;  /* 0x0000000a24127981 */ /* 0x000162000c1e1b00 */
[----:B-1----:R-:W-:-:S04]  /*0350*/  IMAD.WIDE R22, R10, 0x8, R22 ;  /* 0x000000080a167825 */ /* 0x002fc800078e0216 */
[----:B------:R-:W-:-:S04]  /*0360*/  IMAD.WIDE R20, R11, 0x8, R36 ;  /* 0x000000080b147825 */ /* 0x000fc800078e0224 */
[----:B------:R-:W-:-:S04]  /*0370*/  IMAD.WIDE R30, R10, 0x8, R22 ;  /* 0x000000080a1e7825 */ /* 0x000fc800078e0216 */
[----:B------:R-:W-:-:S04]  /*0380*/  IMAD.WIDE R34, R11, 0x8, R20 ;  /* 0x000000080b227825 */ /* 0x000fc800078e0214 */
[C---:B0-----:R-:W-:Y:S01]  /*0390*/  IMAD.WIDE R36, R10.reuse, 0x8, R30 ;  /* 0x000000080a247825 */ /* 0x041fe200078e021e */
[----:B---3--:R-:W-:Y:S01]  /*03a0*/  DFMA R24, R28, R26, R24 ;  /* 0x0000001a1c18722b */ /* 0x008fe20000000018 */
[----:B------:R-:W3:Y:S04]  /*03b0*/  LDG.E.64 R26, desc[UR10][R22.64] ;  /* 0x0000000a161a7981 */ /* 0x000ee8000c1e1b00 */
[----:B------:R0:W3:Y:S03]  /*03c0*/  LDG.E.64 R28, desc[UR10][R20.64] ;  /* 0x0000000a141c7981 */ /* 0x0000e6000c1e1b00 */
[----:B--2---:R-:W-:Y:S01]  /*03d0*/  DFMA R4, R4, R6, R24 ;  /* 0x000000060404722b */ /* 0x004fe20000000018 */
[----:B------:R-:W2:Y:S04]  /*03e0*/  LDG.E.64 R6, desc[UR10][R30.64] ;  /* 0x0000000a1e067981 */ /* 0x000ea8000c1e1b00 */
[----:B------:R1:W2:Y:S01]  /*03f0*/  LDG.E.64 R24, desc[UR10][R34.64] ;  /* 0x0000000a22187981 */ /* 0x0002a2000c1e1b00 */
[----:B0-----:R-:W-:-:S02]  /*0400*/  IMAD.WIDE R20, R10, 0x8, R36 ;  /* 0x000000080a147825 */ /* 0x001fc400078e0224 */
[----:B----4-:R-:W-:Y:S01]  /*0410*/  DFMA R4, R8, R12, R4 ;  /* 0x0000000c0804722b */ /* 0x010fe20000000004 */
[----:B------:R-:W4:Y:S01]  /*0420*/  LDG.E.64 R8, desc[UR10][R36.64] ;  /* 0x0000000a24087981 */ /* 0x000f22000c1e1b00 */
[----:B-1----:R-:W-:-:S03]  /*0430*/  IMAD.WIDE R34, R11, 0x8, R34 ;  /* 0x000000080b227825 */ /* 0x002fc600078e0222 */
[----:B------:R-:W4:Y:S04]  /*0440*/  LDG.E.64 R20, desc[UR10][R20.64] ;  /* 0x0000000a14147981 */ /* 0x000f28000c1e1b00 */
[----:B------:R-:W4:Y:S01]  /*0450*/  LDG.E.64 R12, desc[UR10][R34.64] ;  /* 0x0000000a220c7981 */ /* 0x000f22000c1e1b00 */
[----:B------:R-:W-:-:S06]  /*0460*/  IMAD.WIDE R22, R11, 0x8, R34 ;  /* 0x000000080b167825 */ /* 0x000fcc00078e0222 */
[----:B------:R-:W4:Y:S01]  /*0470*/  LDG.E.64 R22, desc[UR10][R22.64] ;  /* 0x0000000a16167981 */ /* 0x000f22000c1e1b00 */
[----:B-----5:R-:W-:Y:S01]  /*0480*/  DFMA R4, R14, R18, R4 ;  /* 0x000000120e04722b */ /* 0x020fe20000000004 */
[----:B------:R-:W-:-:S04]  /*0490*/  UIADD3 UR8, UPT, UPT, UR8, 0x8, URZ ;  /* 0x0000000808087890 */ /* 0x000fc8000fffe0ff */
[----:B------:R-:W-:Y:S01]  /*04a0*/  UISETP.NE.AND UP1, UPT, UR8, URZ, UPT ;  /* 0x000000ff0800728c */ /* 0x000fe2000bf25270 */
[----:B------:R-:W-:Y:S02]  /*04b0*/  LEA R33, R10, R33, 0x3 ;  /* 0x000000210a217211 */ /* 0x000fe400078e18ff */
[----:B------:R-:W-:Y:S01]  /*04c0*/  LEA R32, R11, R32, 0x3 ;  /* 0x000000200b207211 */ /* 0x000fe200078e18ff */
[----:B---3--:R-:W-:-:S08]  /*04d0*/  DFMA R4, R26, R28, R4 ;  /* 0x0000001c1a04722b */ /* 0x008fd00000000004 */
[----:B--2---:R-:W-:-:S08]  /*04e0*/  DFMA R4, R6, R24, R4 ;  /* 0x000000180604722b */ /* 0x004fd00000000004 */
[----:B----4-:R-:W-:-:S08]  /*04f0*/  DFMA R4, R8, R12, R4 ;  /* 0x0000000c0804722b */ /* 0x010fd00000000004 */
[----:B------:R-:W-:Y:S01]  /*0500*/  DFMA R24, R20, R22, R4 ;  /* 0x000000161418722b */ /* 0x000fe20000000004 */
[----:B------:R-:W-:Y:S10]  /*0510*/  BRA.U UP1, `(.L_x_4) ;  /* 0xfffffffd01447547 */ /* 0x000ff4000b83ffff */
.L_x_3:
[----:B------:R-:W-:Y:S05]  /*0520*/  BRA.U !UP0, `(.L_x_2) ;  /* 0x0000000d08fc7547 */ /* 0x000fea000b800000 */
[----:B------:R-:W-:Y:S02]  /*0530*/  UISETP.GE.U32.AND UP0, UPT, UR7, 0x4, UPT ;  /* 0x000000040700788c */ /* 0x000fe4000bf06070 */
[----:B------:R-:W-:-:S04]  /*0540*/  ULOP3.LUT UR8, UR6, 0x3, URZ, 0xc0, !UPT ;  /* 0x0000000306087892 */ /* 0x000fc8000f8ec0ff */
[----:B------:R-:W-:-:S03]  /*0550*/  UISETP.NE.AND UP1, UPT, UR8, URZ, UPT ;  /* 0x000000ff0800728c */ /* 0x000fc6000bf25270 */
[----:B------:R-:W-:Y:S08]  /*0560*/  BRA.U !UP0, `(.L_x_5) ;  /* 0x0000000108647547 */ /* 0x000ff0000b800000 */
[----:B------:R-:W1:Y:S01]  /*0570*/  LDC.64 R20, c[0x0][0x380] ;  /* 0x0000e000ff147b82 */ /* 0x000e620000000a00 */
[----:B------:R-:W-:Y:S02]  /*0580*/  IMAD R5, R10, UR4, R3 ;  /* 0x000000040a057c24 */ /* 0x000fe4000f8e0203 */
[----:B------:R-:W-:-:S05]  /*0590*/  IMAD R7, R11, UR4, R0 ;  /* 0x000000040b077c24 */ /* 0x000fca000f8e0200 */
[----:B------:R-:W2:Y:S01]  /*05a0*/  LDC.64 R22, c[0x0][0x388] ;  /* 0x0000e200ff167b82 */ /* 0x000ea20000000a00 */
[----:B-1----:R-:W-:-:S05]  /*05b0*/  IMAD.WIDE R20, R5, 0x8, R20 ;  /* 0x0000000805147825 */ /* 0x002fca00078e0214 */
[----:B0-----:R0:W3:Y:S01]  /*05c0*/  LDG.E.64 R4, desc[UR10][R20.64] ;  /* 0x0000000a14047981 */ /* 0x0010e2000c1e1b00 */
        /* <DEDUP_REMOVED lines=9> */
[----:B------:R-:W4:Y:S01]  /*0660*/  LDG.E.64 R18, desc[UR10][R32.64] ;  /* 0x0000000a20127981 */ /* 0x000f22000c1e1b00 */
[----:B------:R-:W-:-:S04]  /*0670*/  IMAD.WIDE R34, R10, 0x8, R30 ;  /* 0x000000080a227825 */ /* 0x000fc800078e021e */
[----:B0-----:R-:W-:Y:S02]  /*0680*/  IMAD.WIDE R20, R11, 0x8, R32 ;  /* 0x000000080b147825 */ /* 0x001fe400078e0220 */
[----:B------:R-:W5:Y:S04]  /*0690*/  LDG.E.64 R34, desc[UR10][R34.64] ;  /* 0x0000000a22227981 */ /* 0x000f68000c1e1b00 */
[----:B------:R-:W5:Y:S01]  /*06a0*/  LDG.E.64 R20, desc[UR10][R20.64] ;  /* 0x0000000a14147981 */ /* 0x000f62000c1e1b00 */
[----:B------:R-:W-:Y:S01]  /*06b0*/  UIADD3 UR4, UPT, UPT, UR4, 0x4, URZ ;  /* 0x0000000404047890 */ /* 0x000fe2000fffe0ff */
[----:B---3--:R-:W-:-:S08]  /*06c0*/  DFMA R4, R4, R6, R24 ;  /* 0x000000060404722b */ /* 0x008fd00000000018 */
[----:B--2---:R-:W-:-:S08]  /*06d0*/  DFMA R4, R8, R12, R4 ;  /* 0x0000000c0804722b */ /* 0x004fd00000000004 */
[----:B----4-:R-:W-:-:S08]  /*06e0*/  DFMA R4, R14, R18, R4 ;  /* 0x000000120e04722b */ /* 0x010fd00000000004 */
[----:B-----5:R-:W-:-:S11]  /*06f0*/  DFMA R24, R34, R20, R4 ;  /* 0x000000142218722b */ /* 0x020fd60000000004 */
.L_x_5:
[----:B------:R-:W-:Y:S05]  /*0700*/  BRA.U !UP1, `(.L_x_2) ;  /* 0x0000000d09847547 */ /* 0x000fea000b800000 */
[----:B------:R-:W-:Y:S02]  /*0710*/  UISETP.NE.AND UP0, UPT, UR8, 0x1, UPT ;  /* 0x000000010800788c */ /* 0x000fe4000bf05270 */
[----:B------:R-:W-:-:S04]  /*0720*/  ULOP3.LUT UR6, UR6, 0x1, URZ, 0xc0, !UPT ;  /* 0x0000000106067892 */ /* 0x000fc8000f8ec0ff */
[----:B------:R-:W-:-:S03]  /*0730*/  UISETP.NE.U32.AND UP1, UPT, UR6, 0x1, UPT ;  /* 0x000000010600788c */ /* 0x000fc6000bf25070 */
[----:B------:R-:W-:Y:S08]  /*0740*/  BRA.U !UP0, `(.L_x_6) ;  /* 0x00000001083c7547 */ /* 0x000ff0000b800000 */
[----:B------:R-:W1:Y:S01]  /*0750*/  LDC.64 R4, c[0x0][0x380] ;  /* 0x0000e000ff047b82 */ /* 0x000e620000000a00 */
[----:B------:R-:W-:Y:S02]  /*0760*/  IMAD R9, R10, UR4, R3 ;  /* 0x000000040a097c24 */ /* 0x000fe4000f8e0203 */
[----:B------:R-:W-:-:S05]  /*0770*/  IMAD R13, R11, UR4, R0 ;  /* 0x000000040b0d7c24 */ /* 0x000fca000f8e0200 */
[----:B------:R-:W2:Y:S01]  /*0780*/  LDC.64 R6, c[0x0][0x388] ;  /* 0x0000e200ff067b82 */ /* 0x000ea20000000a00 */
[----:B-1----:R-:W-:-:S04]  /*0790*/  IMAD.WIDE R4, R9, 0x8, R4 ;  /* 0x0000000809047825 */ /* 0x002fc800078e0204 */
[----:B--2---:R-:W-:Y:S02]  /*07a0*/  IMAD.WIDE R8, R13, 0x8, R6 ;  /* 0x000000080d087825 */ /* 0x004fe400078e0206 */
[----:B0-----:R-:W2:Y:S02]  /*07b0*/  LDG.E.64 R6, desc[UR10][R4.64] ;  /* 0x0000000a04067981 */ /* 0x001ea4000c1e1b00 */
[----:B------:R-:W-:Y:S02]  /*07c0*/  IMAD.WIDE R14, R10, 0x8, R4 ;  /* 0x000000080a0e7825 */ /* 0x000fe400078e0204 */
[----:B------:R-:W2:Y:S02]  /*07d0*/  LDG.E.64 R12, desc[UR10][R8.64] ;  /* 0x0000000a080c7981 */ /* 0x000ea4000c1e1b00 */
[----:B------:R-:W-:Y:S02]  /*07e0*/  IMAD.WIDE R18, R11, 0x8, R8 ;  /* 0x000000080b127825 */ /* 0x000fe400078e0208 */
[----:B------:R-:W3:Y:S04]  /*07f0*/  LDG.E.64 R14, desc[UR10][R14.64] ;  /* 0x0000000a0e0e7981 */ /* 0x000ee8000c1e1b00 */
[----:B------:R-:W3:Y:S01]  /*0800*/  LDG.E.64 R18, desc[UR10][R18.64] ;  /* 0x0000000a12127981 */ /* 0x000ee2000c1e1b00 */
[----:B------:R-:W-:Y:S01]  /*0810*/  UIADD3 UR4, UPT, UPT, UR4, 0x2, URZ ;  /* 0x0000000204047890 */ /* 0x000fe2000fffe0ff */
[----:B--2---:R-:W-:-:S08]  /*0820*/  DFMA R6, R6, R12, R24 ;  /* 0x0000000c0606722b */ /* 0x004fd00000000018 */
[----:B---3--:R-:W-:-:S11]  /*0830*/  DFMA R24, R14, R18, R6 ;  /* 0x000000120e18722b */ /* 0x008fd60000000006 */
.L_x_6:
[----:B------:R-:W-:Y:S05]  /*0840*/  BRA.U UP1, `(.L_x_2) ;  /* 0x0000000d01347547 */ /* 0x000fea000b800000 */
[----:B------:R-:W1:Y:S01]  /*0850*/  LDC.64 R4, c[0x0][0x380] ;  /* 0x0000e000ff047b82 */ /* 0x000e620000000a00 */
[----:B------:R-:W-:Y:S02]  /*0860*/  IMAD R9, R10, UR4, R3 ;  /* 0x000000040a097c24 */ /* 0x000fe4000f8e0203 */
[----:B------:R-:W-:-:S05]  /*0870*/  IMAD R13, R11, UR4, R0 ;  /* 0x000000040b0d7c24 */ /* 0x000fca000f8e0200 */
[----:B------:R-:W2:Y:S01]  /*0880*/  LDC.64 R6, c[0x0][0x388] ;  /* 0x0000e200ff067b82 */ /* 0x000ea20000000a00 */
[----:B-1----:R-:W-:-:S06]  /*0890*/  IMAD.WIDE R4, R9, 0x8, R4 ;  /* 0x0000000809047825 */ /* 0x002fcc00078e0204 */
[----:B0-----:R-:W3:Y:S01]  /*08a0*/  LDG.E.64 R4, desc[UR10][R4.64] ;  /* 0x0000000a04047981 */ /* 0x001ee2000c1e1b00 */
[----:B--2---:R-:W-:-:S06]  /*08b0*/  IMAD.WIDE R6, R13, 0x8, R6 ;  /* 0x000000080d067825 */ /* 0x004fcc00078e0206 */
[----:B------:R-:W3:Y:S02]  /*08c0*/  LDG.E.64 R6, desc[UR10][R6.64] ;  /* 0x0000000a06067981 */ /* 0x000ee4000c1e1b00 */
[----:B---3--:R-:W-:Y:S01]  /*08d0*/  DFMA R24, R4, R6, R24 ;  /* 0x000000060418722b */ /* 0x008fe20000000018 */
[----:B------:R-:W-:Y:S10]  /*08e0*/  BRA `(.L_x_2) ;  /* 0x0000000c000c7947 */ /* 0x000ff40003800000 */
.L_x_1:
[----:B------:R-:W1:Y:S02]  /*08f0*/  LDCU UR6, c[0x0][0x3a0] ;  /* 0x00007400ff0677ac */ /* 0x000e640008000800 */
[----:B-1----:R-:W-:-:S09]  /*0900*/  UISETP.GE.AND UP0, UPT, UR6, 0x1, UPT ;  /* 0x000000010600788c */ /* 0x002fd2000bf06270 */
[----:B------:R-:W-:Y:S05]  /*0910*/  BRA.U !UP0, `(.L_x_2) ;  /* 0x0000000d08007547 */ /* 0x000fea000b800000 */
[----:B------:R-:W-:Y:S01]  /*0920*/  UISETP.GE.U32.AND UP0, UPT, UR6, 0x8, UPT ;  /* 0x000000080600788c */ /* 0x000fe2000bf06070 */
[----:B------:R-:W-:Y:S02]  /*0930*/  CS2R R16, SRZ ;  /* 0x0000000000107805 */ /* 0x000fe4000001ff00 */
[----:B------:R-:W-:Y:S01]  /*0940*/  CS2R R24, SRZ ;  /* 0x0000000000187805 */ /* 0x000fe2000001ff00 */
[----:B------:R-:W-:-:S05]  /*0950*/  UMOV UR4, URZ ;  /* 0x000000ff00047c82 */ /* 0x000fca0008000000 */
[----:B------:R-:W-:Y:S05]  /*0960*/  BRA.U !UP0, `(.L_x_7) ;  /* 0x0000000508807547 */ /* 0x000fea000b800000 */
[----:B------:R-:W-:Y:S01]  /*0970*/  IMAD R4, R5, UR5, R5 ;  /* 0x0000000505047c24 */ /* 0x000fe2000f8e0205 */
[----:B------:R-:W-:Y:S01]  /*0980*/  ULOP3.LUT UR4, UR6, 0x7ffffff8, URZ, 0xc0, !UPT ;  /* 0x7ffffff806047892 */ /* 0x000fe2000f8ec0ff */
[----:B------:R-:W-:Y:S02]  /*0990*/  MOV R5, R3 ;  /* 0x0000000300057202 */ /* 0x000fe40000000f00 */
[----:B------:R-:W-:Y:S02]  /*09a0*/  CS2R R16, SRZ ;  /* 0x0000000000107805 */ /* 0x000fe4000001ff00 */
[----:B------:R-:W-:Y:S01]  /*09b0*/  MOV R34, R0 ;  /* 0x0000000000227202 */ /* 0x000fe20000000f00 */
[----:B------:R-:W-:Y:S01]  /*09c0*/  UIADD3 UR4, UPT, UPT, -UR4, URZ, URZ ;  /* 0x000000ff04047290 */ /* 0x000fe2000fffe1ff */
[----:B------:R-:W-:Y:S02]  /*09d0*/  IADD3 R12, PT, PT, R4, R12, RZ ;  /* 0x0000000c040c7210 */ /* 0x000fe40007ffe0ff */
[----:B------:R-:W-:-:S02]  /*09e0*/  MOV R4, R2 ;  /* 0x0000000200047202 */ /* 0x000fc40000000f00 */
[----:B------:R-:W-:Y:S01]  /*09f0*/  IADD3 R8, PT, PT, R12, R11, RZ ;  /* 0x0000000b0c087210 */ /* 0x000fe20007ffe0ff */
[C-C-:B------:R-:W-:Y:S01]  /*0a00*/  IMAD R9, R11.reuse, 0x3, R12.reuse ;  /* 0x000000030b097824 */ /* 0x140fe200078e020c */
[CC--:B------:R-:W-:Y:S01]  /*0a10*/  LEA R7, R11.reuse, R12.reuse, 0x1 ;  /* 0x0000000c0b077211 */ /* 0x0c0fe200078e08ff */
[C-C-:B------:R-:W-:Y:S01]  /*0a20*/  IMAD R33, R11.reuse, 0x5, R12.reuse ;  /* 0x000000050b217824 */ /* 0x140fe200078e020c */
[C---:B------:R-:W-:Y:S01]  /*0a30*/  LEA R32, R11.reuse, R12, 0x2 ;  /* 0x0000000c0b207211 */ /* 0x040fe200078e10ff */
[C-C-:B------:R-:W-:Y:S02]  /*0a40*/  IMAD R6, R11.reuse, 0x6, R12.reuse ;  /* 0x000000060b067824 */ /* 0x140fe400078e020c */
[----:B------:R-:W-:-:S07]  /*0a50*/  IMAD R35, R11, 0x7, R12 ;  /* 0x000000070b237824 */ /* 0x000fce00078e020c */
.L_x_8:
[----:B------:R-:W1:Y:S08]  /*0a60*/  LDC.64 R18, c[0x0][0x388] ;  /* 0x0000e200ff127b82 */ /* 0x000e700000000a00 */
[----:B------:R-:W2:Y:S01]  /*0a70*/  LDC.64 R26, c[0x0][0x380] ;  /* 0x0000e000ff1a7b82 */ /* 0x000ea20000000a00 */
[----:B-1----:R-:W-:-:S04]  /*0a80*/  IMAD.WIDE.U32 R28, R4, 0x8, R18 ;  /* 0x00000008041c7825 */ /* 0x002fc800078e0012 */
[----:B------:R-:W-:Y:S02]  /*0a90*/  IMAD.WIDE R30, R34, 0x8, R18 ;  /* 0x00000008221e7825 */ /* 0x000fe400078e0212 */
[----:B0-----:R-:W3:Y:S02]  /*0aa0*/  LDG.E.64 R28, desc[UR10][R28.64] ;  /* 0x0000000a1c1c7981 */ /* 0x001ee4000c1e1b00 */
[----:B--2---:R-:W-:Y:S02]  /*0ab0*/  IMAD.WIDE R26, R5, 0x8, R26 ;  /* 0x00000008051a7825 */ /* 0x004fe400078e021a */
[----:B------:R0:W2:Y:S04]  /*0ac0*/  LDG.E.64 R12, desc[UR10][R30.64] ;  /* 0x0000000a1e0c7981 */ /* 0x0000a8000c1e1b00 */
[----:B------:R1:W3:Y:S01]  /*0ad0*/  LDG.E.64 R14, desc[UR10][R26.64] ;  /* 0x0000000a1a0e7981 */ /* 0x0002e2000c1e1b00 */
[----:B0-----:R-:W-:-:S04]  /*0ae0*/  IMAD.WIDE R30, R11, 0x8, R30 ;  /* 0x000000080b1e7825 */ /* 0x001fc800078e021e */
[C---:B-1----:R-:W-:Y:S01]  /*0af0*/  IMAD.WIDE R26, R10.reuse, 0x8, R26 ;  /* 0x000000080a1a7825 */ /* 0x042fe200078e021a */
[----:B------:R-:W4:Y:S04]  /*0b00*/  LDG.E.64 R20, desc[UR10][R30.64] ;  /* 0x0000000a1e147981 */ /* 0x000f28000c1e1b00 */
[----:B------:R-:W4:Y:S01]  /*0b10*/  LDG.E.64 R22, desc[UR10][R26.64] ;  /* 0x0000000a1a167981 */ /* 0x000f22000c1e1b00 */
[----:B------:R-:W-:Y:S01]  /*0b20*/  IMAD.WIDE R36, R10, 0x8, R26 ;  /* 0x000000080a247825 */ /* 0x000fe200078e021a */
[----:B---3--:R-:W-:-:S03]  /*0b30*/  DFMA R28, R14, R28, R16 ;  /* 0x0000001c0e1c722b */ /* 0x008fc60000000010 */
[----:B------:R-:W-:Y:S01]  /*0b40*/  IMAD.WIDE.U32 R16, R8, 0x8, R18 ;  /* 0x0000000808107825 */ /* 0x000fe200078e0012 */
[----:B--2---:R-:W-:-:S03]  /*0b50*/  DFMA R12, R14, R12, R24 ;  /* 0x0000000c0e0c722b */ /* 0x004fc60000000018 */
[----:B------:R-:W-:Y:S02]  /*0b60*/  IMAD.WIDE.U32 R14, R7, 0x8, R18 ;  /* 0x00000008070e7825 */ /* 0x000fe400078e0012 */
[----:B------:R-:W2:Y:S02]  /*0b70*/  LDG.E.64 R16, desc[UR10][R16.64] ;  /* 0x0000000a10107981 */ /* 0x000ea4000c1e1b00 */
[----:B------:R-:W-:Y:S02]  /*0b80*/  IMAD.WIDE R24, R11, 0x8, R30 ;  /* 0x000000080b187825 */ /* 0x000fe400078e021e */
[----:B------:R-:W3:Y:S01]  /*0b90*/  LDG.E.64 R14, desc[UR10][R14.64] ;  /* 0x0000000a0e0e7981 */ /* 0x000ee2000c1e1b00 */
[----:B----4-:R-:W-:-:S03]  /*0ba0*/  DFMA R20, R22, R20, R12 ;  /* 0x000000141614722b */ /* 0x010fc6000000000c */
[----:B------:R-:W4:Y:S04]  /*0bb0*/  LDG.E.64 R26, desc[UR10][R24.64] ;  /* 0x0000000a181a7981 */ /* 0x000f28000c1e1b00 */
[----:B------:R-:W4:Y:S01]  /*0bc0*/  LDG.E.64 R12, desc[UR10][R36.64] ;  /* 0x0000000a240c7981 */ /* 0x000f22000c1e1b00 */
[----:B------:R-:W-:Y:S01]  /*0bd0*/  IMAD.WIDE R30, R11, 0x8, R24 ;  /* 0x000000080b1e7825 */ /* 0x000fe200078e0218 */
[----:B--2---:R-:W-:-:S03]  /*0be0*/  DFMA R16, R22, R16, R28 ;  /* 0x000000101610722b */ /* 0x004fc6000000001c */
[----:B------:R-:W-:-:S04]  /*0bf0*/  IMAD.WIDE R22, R10, 0x8, R36 ;  /* 0x000000080a167825 */ /* 0x000fc800078e0224 */
[----:B------:R-:W-:Y:S01]  /*0c00*/  IMAD.WIDE.U32 R28, R9, 0x8, R18 ;  /* 0x00000008091c7825 */ /* 0x000fe200078e0012 */
[----:B----4-:R-:W-:-:S05]  /*0c10*/  DFMA R26, R12, R26, R20 ;  /* 0x0000001a0c1a722b */ /* 0x010fca0000000014 */
[----:B------:R-:W2:Y:S01]  /*0c20*/  LDG.E.64 R28, desc[UR10][R28.64] ;  /* 0x0000000a1c1c7981 */ /* 0x000ea2000c1e1b00 */
[----:B---3--:R-:W-:-:S03]  /*0c30*/  DFMA R14, R12, R14, R16 ;  /* 0x0000000e0c0e722b */ /* 0x008fc60000000010 */
[----:B------:R0:W2:Y:S04]  /*0c40*/  LDG.E.64 R12, desc[UR10][R22.64] ;  /* 0x0000000a160c7981 */ /* 0x0000a8000c1e1b00 */
[----:B------:R1:W3:Y:S01]  /*0c50*/  LDG.E.64 R20, desc[UR10][R30.64] ;  /* 0x0000000a1e147981 */ /* 0x0002e2000c1e1b00 */
[----:B------:R-:W-:-:S04]  /*0c60*/  IMAD.WIDE R36, R11, 0x8, R30 ;  /* 0x000000080b247825 */ /* 0x000fc800078e021e */
[----:B0-----:R-:W-:Y:S01]  /*0c70*/  IMAD.WIDE R22, R10, 0x8, R22 ;  /* 0x000000080a167825 */ /* 0x001fe200078e0216 */
[----:B------:R-:W4:Y:S04]  /*0c80*/  LDG.E.64 R16, desc[UR10][R36.64] ;  /* 0x0000000a24107981 */ /* 0x000f28000c1e1b00 */
[----:B------:R-:W4:Y:S01]  /*0c90*/  LDG.E.64 R24, desc[UR10][R22.64] ;  /* 0x0000000a16187981 */ /* 0x000f22000c1e1b00 */
[----:B-1----:R-:W-:-:S06]  /*0ca0*/  IMAD.WIDE.U32 R30, R33, 0x8, R18 ;  /* 0x00000008211e7825 */ /* 0x002fcc00078e0012 */
[----:B------:R-:W5:Y:S01]  /*0cb0*/  LDG.E.64 R30, desc[UR10][R30.64] ;  /* 0x0000000a1e1e7981 */ /* 0x000f62000c1e1b00 */
[C---:B--2---:R-:W-:Y:S02]  /*0cc0*/  DFMA R28, R12.reuse, R28, R14 ;  /* 0x0000001c0c1c722b */ /* 0x044fe4000000000e */
[----:B---3--:R-:W-:Y:S01]  /*0cd0*/  DFMA R20, R12, R20, R26 ;  /* 0x000000140c14722b */ /* 0x008fe2000000001a */
[----:B------:R-:W-:-:S04]  /*0ce0*/  IMAD.WIDE.U32 R26, R32, 0x8, R18 ;  /* 0x00000008201a7825 */ /* 0x000fc800078e0012 */
[----:B------:R-:W-:Y:S02]  /*0cf0*/  IMAD.WIDE R14, R10, 0x8, R22 ;  /* 0x000000080a0e7825 */ /* 0x000fe400078e0216 */
[----:B------:R-:W2:Y:S02]  /*0d00*/  LDG.E.64 R26, desc[UR10][R26.64] ;  /* 0x0000000a1a1a7981 */ /* 0x000ea4000c1e1b00 */
[C---:B------:R-:W-:Y:S01]  /*0d10*/  IMAD.WIDE R12, R11.reuse, 0x8, R36 ;  /* 0x000000080b0c7825 */ /* 0x040fe200078e0224 */
[----:B----4-:R-:W-:Y:S01]  /*0d20*/  DFMA R16, R24, R16, R20 ;  /* 0x000000101810722b */ /* 0x010fe20000000014 */
[----:B------:R-:W3:Y:S04]  /*0d30*/  LDG.E.64 R20, desc[UR10][R14.64] ;  /* 0x0000000a0e147981 */ /* 0x000ee8000c1e1b00 */
[----:B------:R-:W3:Y:S01]  /*0d40*/  LDG.E.64 R22, desc[UR10][R12.64] ;  /* 0x0000000a0c167981 */ /* 0x000ee2000c1e1b00 */
[----:B------:R-:W-:-:S05]  /*0d50*/  IMAD.WIDE R36, R11, 0x8, R12 ;  /* 0x000000080b247825 */ /* 0x000fca00078e020c */
[----:B------:R-:W4:Y:S01]  /*0d60*/  LDG.E.64 R12, desc[UR10][R36.64] ;  /* 0x0000000a240c7981 */ /* 0x000f22000c1e1b00 */
[----:B--2---:R-:W-:Y:S01]  /*0d70*/  DFMA R28, R24, R26, R28 ;  /* 0x0000001a181c722b */ /* 0x004fe2000000001c */
[----:B------:R-:W-:Y:S01]  /*0d80*/  IMAD.WIDE R24, R10, 0x8, R14 ;  /* 0x000000080a187825 */ /* 0x000fe200078e020e */
[----:B---3--:R-:W-:-:S03]  /*0d90*/  DFMA R22, R20, R22, R16 ;  /* 0x000000161416722b */ /* 0x008fc60000000010 */
[----:B------:R-:W-:-:S03]  /*0da0*/  IMAD.WIDE.U32 R16, R6, 0x8, R18 ;  /* 0x0000000806107825 */ /* 0x000fc600078e0012 */
[----:B-----5:R-:W-:Y:S01]  /*0db0*/  DFMA R28, R20, R30, R28 ;  /* 0x0000001e141c722b */ /* 0x020fe2000000001c */
[----:B------:R-:W4:Y:S01]  /*0dc0*/  LDG.E.64 R20, desc[UR10][R24.64] ;  /* 0x0000000a18147981 */ /* 0x000f22000c1e1b00 */
[----:B------:R-:W-:-:S03]  /*0dd0*/  IMAD.WIDE.U32 R18, R35, 0x8, R18 ;  /* 0x0000000823127825 */ /* 0x000fc600078e0012 */
[----:B------:R-:W2:Y:S01]  /*0de0*/  LDG.E.64 R16, desc[UR10][R16.64] ;  /* 0x0000000a10107981 */ /* 0x000ea2000c1e1b00 */
[----:B------:R-:W-:-:S03]  /*0df0*/  IMAD.WIDE R14, R10, 0x8, R24 ;  /* 0x000000080a0e7825 */ /* 0x000fc600078e0218 */
[----:B------:R-:W3:Y:S01]  /*0e00*/  LDG.E.64 R18, desc[UR10][R18.64] ;  /* 0x0000000a12127981 */ /* 0x000ee2000c1e1b00 */
[----:B------:R-:W-:-:S03]  /*0e10*/  IMAD.WIDE R26, R11, 0x8, R36 ;  /* 0x000000080b1a7825 */ /* 0x000fc600078e0224 */
[----:B------:R-:W3:Y:S04]  /*0e20*/  LDG.E.64 R14, desc[UR10][R14.64] ;  /* 0x0000000a0e0e7981 */ /* 0x000ee8000c1e1b00 */
[----:B------:R-:W5:Y:S01]  /*0e30*/  LDG.E.64 R26, desc[UR10][R26.64] ;  /* 0x0000000a1a1a7981 */ /* 0x000f62000c1e1b00 */
[----:B------:R-:W-:-:S04]  /*0e40*/  UIADD3 UR4, UPT, UPT, UR4, 0x8, URZ ;  /* 0x0000000804047890 */ /* 0x000fc8000fffe0ff */
[----:B------:R-:W-:Y:S01]  /*0e50*/  UISETP.NE.AND UP0, UPT, UR4, URZ, UPT ;  /* 0x000000ff0400728c */ /* 0x000fe2000bf05270 */
[----:B------:R-:W-:Y:S02]  /*0e60*/  LEA R5, R10, R5, 0x3 ;  /* 0x000000050a057211 */ /* 0x000fe400078e18ff */
[C---:B------:R-:W-:Y:S02]  /*0e70*/  LEA R4, R11.reuse, R4, 0x3 ;  /* 0x000000040b047211 */ /* 0x040fe400078e18ff */
[C---:B------:R-:W-:Y:S02]  /*0e80*/  LEA R8, R11.reuse, R8, 0x3 ;  /* 0x000000080b087211 */ /* 0x040fe400078e18ff */
[C---:B------:R-:W-:Y:S02]  /*0e90*/  LEA R7, R11.reuse, R7, 0x3 ;  /* 0x000000070b077211 */ /* 0x040fe400078e18ff */
[C---:B------:R-:W-:Y:S02]  /*0ea0*/  LEA R9, R11.reuse, R9, 0x3 ;  /* 0x000000090b097211 */ /* 0x040fe400078e18ff */
[----:B------:R-:W-:-:S02]  /*0eb0*/  LEA R32, R11, R32, 0x3 ;  /* 0x000000200b207211 */ /* 0x000fc400078e18ff */
[C---:B------:R-:W-:Y:S02]  /*0ec0*/  LEA R33, R11.reuse, R33, 0x3 ;  /* 0x000000210b217211 */ /* 0x040fe400078e18ff */
[C---:B------:R-:W-:Y:S02]  /*0ed0*/  LEA R34, R11.reuse, R34, 0x3 ;  /* 0x000000220b227211 */ /* 0x040fe400078e18ff */
[C---:B------:R-:W-:Y:S02]  /*0ee0*/  LEA R6, R11.reuse, R6, 0x3 ;  /* 0x000000060b067211 */ /* 0x040fe400078e18ff */
[----:B------:R-:W-:Y:S01]  /*0ef0*/  LEA R35, R11, R35, 0x3 ;  /* 0x000000230b237211 */ /* 0x000fe200078e18ff */
[C---:B----4-:R-:W-:Y:S02]  /*0f00*/  DFMA R12, R20.reuse, R12, R22 ;  /* 0x0000000c140c722b */ /* 0x050fe40000000016 */
[----:B--2---:R-:W-:-:S08]  /*0f10*/  DFMA R28, R20, R16, R28 ;  /* 0x00000010141c722b */ /* 0x004fd0000000001c */
[C---:B---3--:R-:W-:Y:S02]  /*0f20*/  DFMA R16, R14.reuse, R18, R28 ;  /* 0x000000120e10722b */ /* 0x048fe4000000001c */
[----:B-----5:R-:W-:Y:S01]  /*0f30*/  DFMA R24, R14, R26, R12 ;  /* 0x0000001a0e18722b */ /* 0x020fe2000000000c */
[----:B------:R-:W-:Y:S10]  /*0f40*/  BRA.U UP0, `(.L_x_8) ;  /* 0xfffffff900c47547 */ /* 0x000ff4000b83ffff */
[----:B------:R-:W0:Y:S02]  /*0f50*/  LDCU UR4, c[0x0][0x3a0] ;  /* 0x00007400ff0477ac */ /* 0x000e240008000800 */
[----:B0-----:R-:W-:-:S12]  /*0f60*/  ULOP3.LUT UR4, UR4, 0x7ffffff8, URZ, 0xc0, !UPT ;  /* 0x7ffffff804047892 */ /* 0x001fd8000f8ec0ff */
.L_x_7:
[----:B------:R-:W1:Y:S02]  /*0f70*/  LDCU UR6, c[0x0][0x3a0] ;  /* 0x00007400ff0677ac */ /* 0x000e640008000800 */
[----:B-1----:R-:W-:-:S04]  /*0f80*/  ULOP3.LUT UR8, UR6, 0x7, URZ, 0xc0, !UPT ;  /* 0x0000000706087892 */ /* 0x002fc8000f8ec0ff */
[----:B------:R-:W-:-:S09]  /*0f90*/  UISETP.NE.AND UP0, UPT, UR8, URZ, UPT ;  /* 0x000000ff0800728c */ /* 0x000fd2000bf05270 */
[----:B------:R-:W-:Y:S05]  /*0fa0*/  BRA.U !UP0, `(.L_x_2) ;  /* 0x00000005085c7547 */ /* 0x000fea000b800000 */
[----:B------:R-:W-:Y:S02]  /*0fb0*/  UISETP.GE.U32.AND UP0, UPT, UR8, 0x4, UPT ;  /* 0x000000040800788c */ /* 0x000fe4000bf06070 */
[----:B------:R-:W-:-:S04]  /*0fc0*/  ULOP3.LUT UR7, UR6, 0x3, URZ, 0xc0, !UPT ;  /* 0x0000000306077892 */ /* 0x000fc8000f8ec0ff */
[----:B------:R-:W-:-:S03]  /*0fd0*/  UISETP.NE.AND UP1, UPT, UR7, URZ, UPT ;  /* 0x000000ff0700728c */ /* 0x000fc6000bf25270 */
[----:B------:R-:W-:Y:S08]  /*0fe0*/  BRA.U !UP0, `(.L_x_9) ;  /* 0x0000000108a47547 */ /* 0x000ff0000b800000 */
[----:B------:R-:W1:Y:S01]  /*0ff0*/  LDC.64 R20, c[0x0][0x388] ;  /* 0x0000e200ff147b82 */ /* 0x000e620000000a00 */
[C---:B------:R-:W-:Y:S02]  /*1000*/  IMAD R6, R11.reuse, UR4, R2 ;  /* 0x000000040b067c24 */ /* 0x040fe4000f8e0202 */
[----:B------:R-:W-:Y:S02]  /*1010*/  IMAD R5, R10, UR4, R3 ;  /* 0x000000040a057c24 */ /* 0x000fe4000f8e0203 */
[----:B------:R-:W-:Y:S01]  /*1020*/  IMAD R29, R11, UR4, R0 ;  /* 0x000000040b1d7c24 */ /* 0x000fe2000f8e0200 */
[-C--:B------:R-:W-:Y:S02]  /*1030*/  IADD3 R14, PT, PT, R6, R11.reuse, RZ ;  /* 0x0000000b060e7210 */ /* 0x080fe40007ffe0ff */
[----:B------:R-:W2:Y:S02]  /*1040*/  LDC.64 R22, c[0x0][0x380] ;  /* 0x0000e000ff167b82 */ /* 0x000ea40000000a00 */
[----:B------:R-:W-:Y:S01]  /*1050*/  IADD3 R26, PT, PT, R14, R11, RZ ;  /* 0x0000000b0e1a7210 */ /* 0x000fe20007ffe0ff */
[----:B-1----:R-:W-:-:S04]  /*1060*/  IMAD.WIDE.U32 R6, R6, 0x8, R20 ;  /* 0x0000000806067825 */ /* 0x002fc800078e0014 */
[----:B------:R-:W-:Y:S02]  /*1070*/  IMAD.WIDE R28, R29, 0x8, R20 ;  /* 0x000000081d1c7825 */ /* 0x000fe400078e0214 */
[----:B0-----:R-:W3:Y:S02]  /*1080*/  LDG.E.64 R6, desc[UR10][R6.64] ;  /* 0x0000000a06067981 */ /* 0x001ee4000c1e1b00 */
[----:B--2---:R-:W-:Y:S02]  /*1090*/  IMAD.WIDE R22, R5, 0x8, R22 ;  /* 0x0000000805167825 */ /* 0x004fe400078e0216 */
[----:B------:R-:W2:Y:S02]  /*10a0*/  LDG.E.64 R4, desc[UR10][R28.64] ;  /* 0x0000000a1c047981 */ /* 0x000ea4000c1e1b00 */
[----:B------:R-:W-:Y:S02]  /*10b0*/  IMAD.WIDE.U32 R14, R14, 0x8, R20 ;  /* 0x000000080e0e7825 */ /* 0x000fe400078e0014 */
[----:B------:R-:W3:Y:S02]  /*10c0*/  LDG.E.64 R18, desc[UR10][R22.64] ;  /* 0x0000000a16127981 */ /* 0x000ee4000c1e1b00 */
[----:B------:R-:W-:Y:S01]  /*10d0*/  IMAD.WIDE R32, R10, 0x8, R22 ;  /* 0x000000080a207825 */ /* 0x000fe200078e0216 */
[----:B------:R-:W-:Y:S01]  /*10e0*/  IADD3 R31, PT, PT, R26, R11, RZ ;  /* 0x0000000b1a1f7210 */ /* 0x000fe20007ffe0ff */
[----:B------:R-:W4:Y:S02]  /*10f0*/  LDG.E.64 R14, desc[UR10][R14.64] ;  /* 0x0000000a0e0e7981 */ /* 0x000f24000c1e1b00 */
[----:B------:R-:W-:-:S02]  /*1100*/  IMAD.WIDE R34, R11, 0x8, R28 ;  /* 0x000000080b227825 */ /* 0x000fc400078e021c */
[----:B------:R-:W4:Y:S02]  /*1110*/  LDG.E.64 R8, desc[UR10][R32.64] ;  /* 0x0000000a20087981 */ /* 0x000f24000c1e1b00 */
[----:B------:R-:W-:Y:S02]  /*1120*/  IMAD.WIDE.U32 R26, R26, 0x8, R20 ;  /* 0x000000081a1a7825 */ /* 0x000fe400078e0014 */
[----:B------:R0:W5:Y:S02]  /*1130*/  LDG.E.64 R12, desc[UR10][R34.64] ;  /* 0x0000000a220c7981 */ /* 0x000164000c1e1b00 */
[----:B------:R-:W-:Y:S02]  /*1140*/  IMAD.WIDE R36, R10, 0x8, R32 ;  /* 0x000000080a247825 */ /* 0x000fe400078e0220 */
[----:B------:R-:W5:Y:S02]  /*1150*/  LDG.E.64 R26, desc[UR10][R26.64] ;  /* 0x0000000a1a1a7981 */ /* 0x000f64000c1e1b00 */
[----:B------:R-:W-:-:S02]  /*1160*/  IMAD.WIDE.U32 R20, R31, 0x8, R20 ;  /* 0x000000081f147825 */ /* 0x000fc400078e0014 */
[----:B------:R-:W5:Y:S02]  /*1170*/  LDG.E.64 R22, desc[UR10][R36.64] ;  /* 0x0000000a24167981 */ /* 0x000f64000c1e1b00 */
[C---:B0-----:R-:W-:Y:S02]  /*1180*/  IMAD.WIDE R34, R11.reuse, 0x8, R34 ;  /* 0x000000080b227825 */ /* 0x041fe400078e0222 */
[----:B------:R-:W5:Y:S02]  /*1190*/  LDG.E.64 R20, desc[UR10][R20.64] ;  /* 0x0000000a14147981 */ /* 0x000f64000c1e1b00 */
[----:B------:R-:W-:Y:S02]  /*11a0*/  IMAD.WIDE R28, R10, 0x8, R36 ;  /* 0x000000080a1c7825 */ /* 0x000fe400078e0224 */
[----:B------:R-:W5:Y:S02]  /*11b0*/  LDG.E.64 R30, desc[UR10][R34.64] ;  /* 0x0000000a221e7981 */ /* 0x000f64000c1e1b00 */
[----:B------:R-:W-:-:S02]  /*11c0*/  IMAD.WIDE R32, R11, 0x8, R34 ;  /* 0x000000080b207825 */ /* 0x000fc400078e0222 */
[----:B------:R-:W5:Y:S04]  /*11d0*/  LDG.E.64 R28, desc[UR10][R28.64] ;  /* 0x0000000a1c1c7981 */ /* 0x000f68000c1e1b00 */
[----:B------:R-:W5:Y:S01]  /*11e0*/  LDG.E.64 R32, desc[UR10][R32.64] ;  /* 0x0000000a20207981 */ /* 0x000f62000c1e1b00 */
[----:B------:R-:W-:Y:S01]  /*11f0*/  UIADD3 UR4, UPT, UPT, UR4, 0x4, URZ ;  /* 0x0000000404047890 */ /* 0x000fe2000fffe0ff */
[C---:B---3--:R-:W-:Y:S02]  /*1200*/  DFMA R6, R18.reuse, R6, R16 ;  /* 0x000000061206722b */ /* 0x048fe40000000010 */
[----:B--2---:R-:W-:-:S06]  /*1210*/  DFMA R4, R18, R4, R24 ;  /* 0x000000041204722b */ /* 0x004fcc0000000018 */
[C---:B----4-:R-:W-:Y:S02]  /*1220*/  DFMA R6, R8.reuse, R14, R6 ;  /* 0x0000000e0806722b */ /* 0x050fe40000000006 */
[----:B-----5:R-:W-:-:S06]  /*1230*/  DFMA R4, R8, R12, R4 ;  /* 0x0000000c0804722b */ /* 0x020fcc0000000004 */
[C---:B------:R-:W-:Y:S02]  /*1240*/  DFMA R6, R22.reuse, R26, R6 ;  /* 0x0000001a1606722b */ /* 0x040fe40000000006 */
[----:B------:R-:W-:-:S06]  /*1250*/  DFMA R4, R22, R30, R4 ;  /* 0x0000001e1604722b */ /* 0x000fcc0000000004 */
[C---:B------:R-:W-:Y:S02]  /*1260*/  DFMA R16, R28.reuse, R20, R6 ;  /* 0x000000141c10722b */ /* 0x040fe40000000006 */
[----:B------:R-:W-:-:S11]  /*1270*/  DFMA R24, R28, R32, R4 ;  /* 0x000000201c18722b */ /* 0x000fd60000000004 */
.L_x_9:
[----:B------:R-:W-:Y:S05]  /*1280*/  BRA.U !UP1, `(.L_x_2) ;  /* 0x0000000109a47547 */ /* 0x000fea000b800000 */
[----:B------:R-:W-:Y:S02]  /*1290*/  UISETP.NE.AND UP0, UPT, UR7, 0x1, UPT ;  /* 0x000000010700788c */ /* 0x000fe4000bf05270 */
[----:B------:R-:W-:-:S04]  /*12a0*/  ULOP3.LUT UR6, UR6, 0x1, URZ, 0xc0, !UPT ;  /* 0x0000000106067892 */ /* 0x000fc8000f8ec0ff */
[----:B------:R-:W-:-:S03]  /*12b0*/  UISETP.NE.U32.AND UP1, UPT, UR6, 0x1, UPT ;  /* 0x000000010600788c */ /* 0x000fc6000bf25070 */
[----:B------:R-:W-:Y:S08]  /*12c0*/  BRA.U !UP0, `(.L_x_10) ;  /* 0x00000001085c7547 */ /* 0x000ff0000b800000 */
[----:B------:R-:W1:Y:S01]  /*12d0*/  LDC.64 R8, c[0x0][0x388] ;  /* 0x0000e200ff087b82 */ /* 0x000e620000000a00 */
[C---:B------:R-:W-:Y:S02]  /*12e0*/  IMAD R6, R11.reuse, UR4, R2 ;  /* 0x000000040b067c24 */ /* 0x040fe4000f8e0202 */
[----:B------:R-:W-:Y:S02]  /*12f0*/  IMAD R15, R10, UR4, R3 ;  /* 0x000000040a0f7c24 */ /* 0x000fe4000f8e0203 */
[----:B------:R-:W-:Y:S01]  /*1300*/  IMAD R19, R11, UR4, R0 ;  /* 0x000000040b137c24 */ /* 0x000fe2000f8e0200 */
[C---:B------:R-:W-:Y:S02]  /*1310*/  IADD3 R27, PT, PT, R6.reuse, R11, RZ ;  /* 0x0000000b061b7210 */ /* 0x040fe40007ffe0ff */
[----:B------:R-:W2:Y:S01]  /*1320*/  LDC.64 R4, c[0x0][0x380] ;  /* 0x0000e000ff047b82 */ /* 0x000ea20000000a00 */
[----:B-1----:R-:W-:-:S04]  /*1330*/  IMAD.WIDE.U32 R12, R6, 0x8, R8 ;  /* 0x00000008060c7825 */ /* 0x002fc800078e0008 */
[----:B------:R-:W-:Y:S02]  /*1340*/  IMAD.WIDE R18, R19, 0x8, R8 ;  /* 0x0000000813127825 */ /* 0x000fe400078e0208 */
[----:B0-----:R-:W3:Y:S02]  /*1350*/  LDG.E.64 R12, desc[UR10][R12.64] ;  /* 0x0000000a0c0c7981 */ /* 0x001ee4000c1e1b00 */
[----:B--2---:R-:W-:Y:S02]  /*1360*/  IMAD.WIDE R14, R15, 0x8, R4 ;  /* 0x000000080f0e7825 */ /* 0x004fe400078e0204 */
[----:B------:R-:W2:Y:S02]  /*1370*/  LDG.E.64 R6, desc[UR10][R18.64] ;  /* 0x0000000a12067981 */ /* 0x000ea4000c1e1b00 */
[----:B------:R-:W-:Y:S02]  /*1380*/  IMAD.WIDE R22, R11, 0x8, R18 ;  /* 0x000000080b167825 */ /* 0x000fe400078e0212 */
[----:B------:R-:W2:Y:S02]  /*1390*/  LDG.E.64 R4, desc[UR10][R14.64] ;  /* 0x0000000a0e047981 */ /* 0x000ea4000c1e1b00 */
[----:B------:R-:W-:-:S02]  /*13a0*/  IMAD.WIDE R20, R10, 0x8, R14 ;  /* 0x000000080a147825 */ /* 0x000fc400078e020e */
[----:B------:R-:W4:Y:S02]  /*13b0*/  LDG.E.64 R22, desc[UR10][R22.64] ;  /* 0x0000000a16167981 */ /* 0x000f24000c1e1b00 */
[----:B------:R-:W-:Y:S02]  /*13c0*/  IMAD.WIDE.U32 R8, R27, 0x8, R8 ;  /* 0x000000081b087825 */ /* 0x000fe400078e0008 */
[----:B------:R-:W4:Y:S04]  /*13d0*/  LDG.E.64 R20, desc[UR10][R20.64] ;  /* 0x0000000a14147981 */ /* 0x000f28000c1e1b00 */
[----:B------:R-:W5:Y:S01]  /*13e0*/  LDG.E.64 R8, desc[UR10][R8.64] ;  /* 0x0000000a08087981 */ /* 0x000f62000c1e1b00 */
[----:B------:R-:W-:Y:S01]  /*13f0*/  UIADD3 UR4, UPT, UPT, UR4, 0x2, URZ ;  /* 0x0000000204047890 */ /* 0x000fe2000fffe0ff */
[----:B--2---:R-:W-:-:S02]  /*1400*/  DFMA R6, R4, R6, R24 ;  /* 0x000000060406722b */ /* 0x004fc40000000018 */
[----:B---3--:R-:W-:-:S06]  /*1410*/  DFMA R16, R4, R12, R16 ;  /* 0x0000000c0410722b */ /* 0x008fcc0000000010 */
[C---:B----4-:R-:W-:Y:S02]  /*1420*/  DFMA R24, R20.reuse, R22, R6 ;  /* 0x000000161418722b */ /* 0x050fe40000000006 */
[----:B-----5:R-:W-:-:S11]  /*1430*/  DFMA R16, R20, R8, R16 ;  /* 0x000000081410722b */ /* 0x020fd60000000010 */
.L_x_10:
[----:B------:R-:W-:Y:S05]  /*1440*/  BRA.U UP1, `(.L_x_2) ;  /* 0x0000000101347547 */ /* 0x000fea000b800000 */
[----:B------:R-:W1:Y:S01]  /*1450*/  LDC.64 R4, c[0x0][0x380] ;  /* 0x0000e000ff047b82 */ /* 0x000e620000000a00 */
[----:B------:R-:W-:Y:S02]  /*1460*/  IMAD R7, R10, UR4, R3 ;  /* 0x000000040a077c24 */ /* 0x000fe4000f8e0203 */
[C---:B------:R-:W-:Y:S02]  /*1470*/  IMAD R13, R11.reuse, UR4, R0 ;  /* 0x000000040b0d7c24 */ /* 0x040fe4000f8e0200 */
[----:B------:R-:W-:-:S03]  /*1480*/  IMAD R15, R11, UR4, R2 ;  /* 0x000000040b0f7c24 */ /* 0x000fc6000f8e0202 */
[----:B------:R-:W2:Y:S01]  /*1490*/  LDC.64 R8, c[0x0][0x388] ;  /* 0x0000e200ff087b82 */ /* 0x000ea20000000a00 */
[----:B-1----:R-:W-:-:S06]  /*14a0*/  IMAD.WIDE R4, R7, 0x8, R4 ;  /* 0x0000000807047825 */ /* 0x002fcc00078e0204 */
[----:B0-----:R-:W3:Y:S01]  /*14b0*/  LDG.E.64 R4, desc[UR10][R4.64] ;  /* 0x0000000a04047981 */ /* 0x001ee2000c1e1b00 */
[----:B--2---:R-:W-:-:S04]  /*14c0*/  IMAD.WIDE R6, R13, 0x8, R8 ;  /* 0x000000080d067825 */ /* 0x004fc800078e0208 */
[----:B------:R-:W-:Y:S02]  /*14d0*/  IMAD.WIDE.U32 R8, R15, 0x8, R8 ;  /* 0x000000080f087825 */ /* 0x000fe400078e0008 */
[----:B------:R-:W3:Y:S04]  /*14e0*/  LDG.E.64 R6, desc[UR10][R6.64] ;  /* 0x0000000a06067981 */ /* 0x000ee8000c1e1b00 */
[----:B------:R-:W2:Y:S01]  /*14f0*/  LDG.E.64 R8, desc[UR10][R8.64] ;  /* 0x0000000a08087981 */ /* 0x000ea2000c1e1b00 */
[C---:B---3--:R-:W-:Y:S02]  /*1500*/  DFMA R24, R4.reuse, R6, R24 ;  /* 0x000000060418722b */ /* 0x048fe40000000018 */
[----:B--2---:R-:W-:-:S11]  /*1510*/  DFMA R16, R4, R8, R16 ;  /* 0x000000080410722b */ /* 0x004fd60000000010 */
.L_x_2:
[----:B0-----:R-:W-:Y:S05]  /*1520*/  BSYNC.RECONVERGENT B0 ;  /* 0x0000000000007941 */ /* 0x001fea0003800200 */
.L_x_0:
[----:B------:R-:W0:Y:S01]  /*1530*/  LDC.64 R6, c[0x0][0x390] ;  /* 0x0000e400ff067b82 */ /* 0x000e220000000a00 */
[-C--:B------:R-:W-:Y:S01]  /*1540*/  ISETP.GE.U32.AND P0, PT, R2, R11.reuse, PT ;  /* 0x0000000b0200720c */ /* 0x080fe20003f06070 */
[----:B------:R-:W-:-:S04]  /*1550*/  IMAD R5, R3, R11, R0 ;  /* 0x0000000b03057224 */ /* 0x000fc800078e0200 */
[----:B0-----:R-:W-:-:S05]  /*1560*/  IMAD.WIDE R4, R5, 0x8, R6 ;  /* 0x0000000805047825 */ /* 0x001fca00078e0206 */
[----:B------:R0:W-:Y:S03]  /*1570*/  STG.E.64 desc[UR10][R4.64], R24 ;  /* 0x0000001804007986 */ /* 0x0001e6000c101b0a */
[----:B------:R-:W-:Y:S05]  /*1580*/  @P0 EXIT ;  /* 0x000000000000094d */ /* 0x000fea0003800000 */
[----:B------:R-:W-:-:S04]  /*1590*/  IMAD R3, R3, R11, R2 ;  /* 0x0000000b03037224 */ /* 0x000fc800078e0202 */
[----:B------:R-:W-:-:S05]  /*15a0*/  IMAD.WIDE.U32 R2, R3, 0x8, R6 ;  /* 0x0000000803027825 */ /* 0x000fca00078e0006 */
[----:B------:R-:W-:Y:S01]  /*15b0*/  STG.E.64 desc[UR10][R2.64], R16 ;  /* 0x0000001002007986 */ /* 0x000fe2000c101b0a */
[----:B------:R-:W-:Y:S05]  /*15c0*/  EXIT ;  /* 0x000000000000794d */ /* 0x000fea0003800000 */
.L_x_11:
[----:B------:R-:W-:-:S00]  /*15d0*/  BRA `(.L_x_11) ;  /* 0xfffffffc00fc7947 */ /* 0x000fc0000383ffff */
[----:B------:R-:W-:-:S00]  /*15e0*/  NOP ;  /* 0x0000000000007918 */ /* 0x000fc00000000000 */
        /* <DEDUP_REMOVED lines=9> */
.L_x_12:


//--------------------- .nv.shared.reserved.0     --------------------------
	.section	.nv.shared.reserved.0,"aw",@nobits
	.weak		__nv_reservedSMEM_offset_0_alias
	.size		__nv_reservedSMEM_offset_0_alias, 0, 64
	.other		__nv_reservedSMEM_offset_0_alias,@"STO_CUDA_RESERVED_SHARED STV_DEFAULT"
__nv_reservedSMEM_offset_0_alias:
	.zero		0
	.zero		64


//--------------------- .nv.constant0._Z3atbPKdS0_Pdiii --------------------------
	.section	.nv.constant0._Z3atbPKdS0_Pdiii,"a",@progbits
	.sectionflags	@""
	.align	4
.nv.constant0._Z3atbPKdS0_Pdiii:
	.zero		932


//--------------------- SYMBOLS --------------------------

	.type		.nv.reservedSmem.offset0,@object
	.size		.nv.reservedSmem.offset0,0x4
